//
// Generated by NVIDIA NVVM Compiler
//
// Compiler Build ID: CL-36424714
// Cuda compilation tools, release 13.0, V13.0.88
// Based on NVVM 20.0.0
//

.version 9.0
.target sm_100
.address_size 64

	// .globl	_Z12test_defaultPdS_

.visible .entry _Z12test_defaultPdS_(
	.param .u64 .ptr .align 1 _Z12test_defaultPdS__param_0,
	.param .u64 .ptr .align 1 _Z12test_defaultPdS__param_1
)
{
	.reg .pred 	%p<22>;
	.reg .b32 	%r<81>;
	.reg .b64 	%rd<19>;
	.reg .b64 	%fd<96>;

	ld.param.u64 	%rd5, [_Z12test_defaultPdS__param_0];
	ld.param.u64 	%rd4, [_Z12test_defaultPdS__param_1];
	cvta.to.global.u64 	%rd1, %rd5;
	mov.u32 	%r33, %ntid.x;
	mov.u32 	%r34, %ctaid.x;
	mov.u32 	%r35, %tid.x;
	mad.lo.s32 	%r1, %r33, %r34, %r35;
	setp.gt.s32 	%p1, %r1, 99;
	@%p1 bra 	$L__BB0_32;
	mul.hi.s32 	%r37, %r1, 1717986919;
	shr.u32 	%r38, %r37, 31;
	shr.s32 	%r39, %r37, 2;
	add.s32 	%r40, %r39, %r38;
	mul.lo.s32 	%r41, %r40, 10;
	sub.s32 	%r2, %r1, %r41;
	setp.eq.s32 	%p2, %r2, 0;
	mul.wide.s32 	%rd6, %r1, 8;
	add.s64 	%rd2, %rd1, %rd6;
	ld.global.f64 	%fd78, [%rd2];
	mov.b32 	%r61, 2;
	@%p2 bra 	$L__BB0_3;
	setp.eq.s32 	%p3, %r2, 9;
	ld.global.f64 	%fd46, [%rd2+-8];
	add.f64 	%fd78, %fd78, %fd46;
	mov.b32 	%r61, 3;
	mov.b32 	%r63, 2;
	@%p3 bra 	$L__BB0_4;
$L__BB0_3:
	ld.global.f64 	%fd47, [%rd2+8];
	add.f64 	%fd78, %fd78, %fd47;
	mov.u32 	%r63, %r61;
$L__BB0_4:
	setp.lt.s32 	%p4, %r1, 20;
	@%p4 bra 	$L__BB0_6;
	setp.gt.u32 	%p5, %r1, 79;
	add.s32 	%r44, %r1, -10;
	mul.wide.u32 	%rd7, %r44, 8;
	add.s64 	%rd8, %rd1, %rd7;
	ld.global.f64 	%fd48, [%rd8];
	add.f64 	%fd78, %fd78, %fd48;
	add.s32 	%r63, %r63, 1;
	@%p5 bra 	$L__BB0_7;
$L__BB0_6:
	ld.global.f64 	%fd49, [%rd2+80];
	add.f64 	%fd78, %fd78, %fd49;
	add.s32 	%r63, %r63, 1;
$L__BB0_7:
	setp.eq.s32 	%p6, %r2, 0;
	cvt.rn.f64.u32 	%fd50, %r63;
	div.rn.f64 	%fd51, %fd78, %fd50;
	cvta.to.global.u64 	%rd9, %rd4;
	add.s64 	%rd3, %rd9, %rd6;
	st.global.f64 	[%rd3], %fd51;
	ld.global.f64 	%fd82, [%rd2+800];
	mov.b32 	%r65, 2;
	@%p6 bra 	$L__BB0_9;
	setp.eq.s32 	%p7, %r2, 9;
	ld.global.f64 	%fd52, [%rd2+792];
	add.f64 	%fd82, %fd82, %fd52;
	mov.b32 	%r65, 3;
	mov.b32 	%r67, 2;
	@%p7 bra 	$L__BB0_10;
$L__BB0_9:
	ld.global.f64 	%fd53, [%rd2+808];
	add.f64 	%fd82, %fd82, %fd53;
	mov.u32 	%r67, %r65;
$L__BB0_10:
	setp.lt.s32 	%p8, %r1, 20;
	@%p8 bra 	$L__BB0_12;
	setp.gt.u32 	%p9, %r1, 79;
	add.s32 	%r48, %r1, 90;
	mul.wide.u32 	%rd11, %r48, 8;
	add.s64 	%rd12, %rd1, %rd11;
	ld.global.f64 	%fd54, [%rd12];
	add.f64 	%fd82, %fd82, %fd54;
	add.s32 	%r67, %r67, 1;
	@%p9 bra 	$L__BB0_13;
$L__BB0_12:
	ld.global.f64 	%fd55, [%rd2+880];
	add.f64 	%fd82, %fd82, %fd55;
	add.s32 	%r67, %r67, 1;
$L__BB0_13:
	setp.eq.s32 	%p10, %r2, 0;
	cvt.rn.f64.u32 	%fd56, %r67;
	div.rn.f64 	%fd57, %fd82, %fd56;
	st.global.f64 	[%rd3+800], %fd57;
	ld.global.f64 	%fd86, [%rd2+1600];
	mov.b32 	%r69, 2;
	@%p10 bra 	$L__BB0_15;
	setp.eq.s32 	%p11, %r2, 9;
	ld.global.f64 	%fd58, [%rd2+1592];
	add.f64 	%fd86, %fd86, %fd58;
	mov.b32 	%r69, 3;
	mov.b32 	%r71, 2;
	@%p11 bra 	$L__BB0_16;
$L__BB0_15:
	ld.global.f64 	%fd59, [%rd2+1608];
	add.f64 	%fd86, %fd86, %fd59;
	mov.u32 	%r71, %r69;
$L__BB0_16:
	setp.lt.s32 	%p12, %r1, 20;
	@%p12 bra 	$L__BB0_18;
	setp.gt.u32 	%p13, %r1, 79;
	add.s32 	%r52, %r1, 190;
	mul.wide.u32 	%rd13, %r52, 8;
	add.s64 	%rd14, %rd1, %rd13;
	ld.global.f64 	%fd60, [%rd14];
	add.f64 	%fd86, %fd86, %fd60;
	add.s32 	%r71, %r71, 1;
	@%p13 bra 	$L__BB0_19;
$L__BB0_18:
	ld.global.f64 	%fd61, [%rd2+1680];
	add.f64 	%fd86, %fd86, %fd61;
	add.s32 	%r71, %r71, 1;
$L__BB0_19:
	setp.eq.s32 	%p14, %r2, 0;
	cvt.rn.f64.u32 	%fd62, %r71;
	div.rn.f64 	%fd63, %fd86, %fd62;
	st.global.f64 	[%rd3+1600], %fd63;
	ld.global.f64 	%fd90, [%rd2+2400];
	mov.b32 	%r73, 2;
	@%p14 bra 	$L__BB0_21;
	setp.eq.s32 	%p15, %r2, 9;
	ld.global.f64 	%fd64, [%rd2+2392];
	add.f64 	%fd90, %fd90, %fd64;
	mov.b32 	%r73, 3;
	mov.b32 	%r75, 2;
	@%p15 bra 	$L__BB0_22;
$L__BB0_21:
	ld.global.f64 	%fd65, [%rd2+2408];
	add.f64 	%fd90, %fd90, %fd65;
	mov.u32 	%r75, %r73;
$L__BB0_22:
	setp.lt.s32 	%p16, %r1, 20;
	@%p16 bra 	$L__BB0_24;
	setp.gt.u32 	%p17, %r1, 79;
	add.s32 	%r56, %r1, 290;
	mul.wide.u32 	%rd15, %r56, 8;
	add.s64 	%rd16, %rd1, %rd15;
	ld.global.f64 	%fd66, [%rd16];
	add.f64 	%fd90, %fd90, %fd66;
	add.s32 	%r75, %r75, 1;
	@%p17 bra 	$L__BB0_25;
$L__BB0_24:
	ld.global.f64 	%fd67, [%rd2+2480];
	add.f64 	%fd90, %fd90, %fd67;
	add.s32 	%r75, %r75, 1;
$L__BB0_25:
	setp.eq.s32 	%p18, %r2, 0;
	cvt.rn.f64.u32 	%fd68, %r75;
	div.rn.f64 	%fd69, %fd90, %fd68;
	st.global.f64 	[%rd3+2400], %fd69;
	ld.global.f64 	%fd94, [%rd2+3200];
	mov.b32 	%r77, 2;
	@%p18 bra 	$L__BB0_27;
	setp.eq.s32 	%p19, %r2, 9;
	ld.global.f64 	%fd70, [%rd2+3192];
	add.f64 	%fd94, %fd94, %fd70;
	mov.b32 	%r77, 3;
	mov.b32 	%r79, 2;
	@%p19 bra 	$L__BB0_28;
$L__BB0_27:
	ld.global.f64 	%fd71, [%rd2+3208];
	add.f64 	%fd94, %fd94, %fd71;
	mov.u32 	%r79, %r77;
$L__BB0_28:
	setp.lt.s32 	%p20, %r1, 20;
	@%p20 bra 	$L__BB0_30;
	setp.gt.u32 	%p21, %r1, 79;
	add.s32 	%r60, %r1, 390;
	mul.wide.u32 	%rd17, %r60, 8;
	add.s64 	%rd18, %rd1, %rd17;
	ld.global.f64 	%fd72, [%rd18];
	add.f64 	%fd94, %fd94, %fd72;
	add.s32 	%r79, %r79, 1;
	@%p21 bra 	$L__BB0_31;
$L__BB0_30:
	ld.global.f64 	%fd73, [%rd2+3280];
	add.f64 	%fd94, %fd94, %fd73;
	add.s32 	%r79, %r79, 1;
$L__BB0_31:
	cvt.rn.f64.u32 	%fd74, %r79;
	div.rn.f64 	%fd75, %fd94, %fd74;
	st.global.f64 	[%rd3+3200], %fd75;
$L__BB0_32:
	ret;

}
	// .globl	_Z14convert_to_csrPdS_PiS0_
.visible .entry _Z14convert_to_csrPdS_PiS0_(
	.param .u64 .ptr .align 1 _Z14convert_to_csrPdS_PiS0__param_0,
	.param .u64 .ptr .align 1 _Z14convert_to_csrPdS_PiS0__param_1,
	.param .u64 .ptr .align 1 _Z14convert_to_csrPdS_PiS0__param_2,
	.param .u64 .ptr .align 1 _Z14convert_to_csrPdS_PiS0__param_3
)
{
	.reg .pred 	%p<13>;
	.reg .b32 	%r<89>;
	.reg .b64 	%rd<61>;
	.reg .b64 	%fd<11>;

	ld.param.u64 	%rd11, [_Z14convert_to_csrPdS_PiS0__param_0];
	ld.param.u64 	%rd12, [_Z14convert_to_csrPdS_PiS0__param_1];
	ld.param.u64 	%rd13, [_Z14convert_to_csrPdS_PiS0__param_2];
	ld.param.u64 	%rd14, [_Z14convert_to_csrPdS_PiS0__param_3];
	cvta.to.global.u64 	%rd1, %rd13;
	cvta.to.global.u64 	%rd2, %rd12;
	cvta.to.global.u64 	%rd15, %rd11;
	cvta.to.global.u64 	%rd16, %rd14;
	mov.b32 	%r65, 0;
	st.global.u32 	[%rd16], %r65;
	add.s64 	%rd3, %rd15, 1608;
	add.s64 	%rd4, %rd16, 4;
	mov.u32 	%r69, %r65;
$L__BB1_1:
	mul.wide.u32 	%rd17, %r65, 80;
	add.s64 	%rd60, %rd3, %rd17;
	mul.wide.u32 	%rd18, %r65, 40;
	add.s64 	%rd59, %rd4, %rd18;
	mov.b32 	%r67, 0;
$L__BB1_2:
	ld.global.f64 	%fd1, [%rd60+-1608];
	setp.eq.f64 	%p1, %fd1, 0d0000000000000000;
	mov.b32 	%r72, 0;
	@%p1 bra 	$L__BB1_4;
	mul.wide.s32 	%rd19, %r69, 8;
	add.s64 	%rd20, %rd2, %rd19;
	st.global.f64 	[%rd20], %fd1;
	mul.wide.s32 	%rd21, %r69, 4;
	add.s64 	%rd22, %rd1, %rd21;
	mov.b32 	%r49, 0;
	st.global.u32 	[%rd22], %r49;
	add.s32 	%r69, %r69, 1;
	mov.b32 	%r72, 1;
$L__BB1_4:
	ld.global.f64 	%fd2, [%rd60+-808];
	setp.eq.f64 	%p2, %fd2, 0d0000000000000000;
	@%p2 bra 	$L__BB1_6;
	mul.wide.s32 	%rd23, %r69, 8;
	add.s64 	%rd24, %rd2, %rd23;
	st.global.f64 	[%rd24], %fd2;
	mul.wide.s32 	%rd25, %r69, 4;
	add.s64 	%rd26, %rd1, %rd25;
	mov.b32 	%r50, 1;
	st.global.u32 	[%rd26], %r50;
	add.s32 	%r69, %r69, 1;
	add.s32 	%r72, %r72, 1;
$L__BB1_6:
	ld.global.f64 	%fd3, [%rd60+-8];
	setp.eq.f64 	%p3, %fd3, 0d0000000000000000;
	@%p3 bra 	$L__BB1_8;
	mul.wide.s32 	%rd27, %r69, 8;
	add.s64 	%rd28, %rd2, %rd27;
	st.global.f64 	[%rd28], %fd3;
	mul.wide.s32 	%rd29, %r69, 4;
	add.s64 	%rd30, %rd1, %rd29;
	mov.b32 	%r51, 2;
	st.global.u32 	[%rd30], %r51;
	add.s32 	%r69, %r69, 1;
	add.s32 	%r72, %r72, 1;
$L__BB1_8:
	ld.global.f64 	%fd4, [%rd60+792];
	setp.eq.f64 	%p4, %fd4, 0d0000000000000000;
	@%p4 bra 	$L__BB1_10;
	mul.wide.s32 	%rd31, %r69, 8;
	add.s64 	%rd32, %rd2, %rd31;
	st.global.f64 	[%rd32], %fd4;
	mul.wide.s32 	%rd33, %r69, 4;
	add.s64 	%rd34, %rd1, %rd33;
	mov.b32 	%r52, 3;
	st.global.u32 	[%rd34], %r52;
	add.s32 	%r69, %r69, 1;
	add.s32 	%r72, %r72, 1;
$L__BB1_10:
	ld.global.f64 	%fd5, [%rd60+1592];
	setp.eq.f64 	%p5, %fd5, 0d0000000000000000;
	@%p5 bra 	$L__BB1_12;
	mul.wide.s32 	%rd35, %r69, 8;
	add.s64 	%rd36, %rd2, %rd35;
	st.global.f64 	[%rd36], %fd5;
	mul.wide.s32 	%rd37, %r69, 4;
	add.s64 	%rd38, %rd1, %rd37;
	mov.b32 	%r53, 4;
	st.global.u32 	[%rd38], %r53;
	add.s32 	%r69, %r69, 1;
	add.s32 	%r72, %r72, 1;
$L__BB1_12:
	ld.global.u32 	%r55, [%rd59+-4];
	add.s32 	%r56, %r55, %r72;
	st.global.u32 	[%rd59], %r56;
	ld.global.f64 	%fd6, [%rd60+-1600];
	setp.eq.f64 	%p6, %fd6, 0d0000000000000000;
	mov.b32 	%r82, 0;
	@%p6 bra 	$L__BB1_14;
	mul.wide.s32 	%rd39, %r69, 8;
	add.s64 	%rd40, %rd2, %rd39;
	st.global.f64 	[%rd40], %fd6;
	mul.wide.s32 	%rd41, %r69, 4;
	add.s64 	%rd42, %rd1, %rd41;
	mov.b32 	%r58, 0;
	st.global.u32 	[%rd42], %r58;
	add.s32 	%r69, %r69, 1;
	mov.b32 	%r82, 1;
$L__BB1_14:
	ld.global.f64 	%fd7, [%rd60+-800];
	setp.eq.f64 	%p7, %fd7, 0d0000000000000000;
	@%p7 bra 	$L__BB1_16;
	mul.wide.s32 	%rd43, %r69, 8;
	add.s64 	%rd44, %rd2, %rd43;
	st.global.f64 	[%rd44], %fd7;
	mul.wide.s32 	%rd45, %r69, 4;
	add.s64 	%rd46, %rd1, %rd45;
	mov.b32 	%r59, 1;
	st.global.u32 	[%rd46], %r59;
	add.s32 	%r69, %r69, 1;
	add.s32 	%r82, %r82, 1;
$L__BB1_16:
	ld.global.f64 	%fd8, [%rd60];
	setp.eq.f64 	%p8, %fd8, 0d0000000000000000;
	@%p8 bra 	$L__BB1_18;
	mul.wide.s32 	%rd47, %r69, 8;
	add.s64 	%rd48, %rd2, %rd47;
	st.global.f64 	[%rd48], %fd8;
	mul.wide.s32 	%rd49, %r69, 4;
	add.s64 	%rd50, %rd1, %rd49;
	mov.b32 	%r60, 2;
	st.global.u32 	[%rd50], %r60;
	add.s32 	%r69, %r69, 1;
	add.s32 	%r82, %r82, 1;
$L__BB1_18:
	ld.global.f64 	%fd9, [%rd60+800];
	setp.eq.f64 	%p9, %fd9, 0d0000000000000000;
	@%p9 bra 	$L__BB1_20;
	mul.wide.s32 	%rd51, %r69, 8;
	add.s64 	%rd52, %rd2, %rd51;
	st.global.f64 	[%rd52], %fd9;
	mul.wide.s32 	%rd53, %r69, 4;
	add.s64 	%rd54, %rd1, %rd53;
	mov.b32 	%r61, 3;
	st.global.u32 	[%rd54], %r61;
	add.s32 	%r69, %r69, 1;
	add.s32 	%r82, %r82, 1;
$L__BB1_20:
	ld.global.f64 	%fd10, [%rd60+1600];
	setp.eq.f64 	%p10, %fd10, 0d0000000000000000;
	@%p10 bra 	$L__BB1_22;
	mul.wide.s32 	%rd55, %r69, 8;
	add.s64 	%rd56, %rd2, %rd55;
	st.global.f64 	[%rd56], %fd10;
	mul.wide.s32 	%rd57, %r69, 4;
	add.s64 	%rd58, %rd1, %rd57;
	mov.b32 	%r62, 4;
	st.global.u32 	[%rd58], %r62;
	add.s32 	%r69, %r69, 1;
	add.s32 	%r82, %r82, 1;
$L__BB1_22:
	ld.global.u32 	%r63, [%rd59];
	add.s32 	%r64, %r63, %r82;
	st.global.u32 	[%rd59+4], %r64;
	add.s32 	%r67, %r67, 2;
	add.s64 	%rd60, %rd60, 16;
	add.s64 	%rd59, %rd59, 8;
	setp.ne.s32 	%p11, %r67, 10;
	@%p11 bra 	$L__BB1_2;
	add.s32 	%r65, %r65, 1;
	setp.ne.s32 	%p12, %r65, 10;
	@%p12 bra 	$L__BB1_1;
	ret;

}


// ===== COMPILED SASS (sm_100) =====

	.target	sm_100

	.elftype	@"ET_EXEC"


//--------------------- .note.nv.tkinfo           --------------------------
	.section	.note.nv.tkinfo,"",@"SHT_NOTE"
	.sectionflags	@"SHF_NOTE_NV_TKINFO"
	.tkinfo
        /*0018*/ 	.word	0x00000002
        /*0030*/ 	.string	""
        /*0030*/ 	.string	"ptxas"
        /*0030*/ 	.string	"Cuda compilation tools, release 13.0, V13.0.88"
        /*0030*/ 	.string	"Build cuda_13.0.r13.0/compiler.36424714_0"
        /*0030*/ 	.string	"-arch sm_100 -m 64 "



//--------------------- .note.nv.cuinfo           --------------------------
	.section	.note.nv.cuinfo,"",@"SHT_NOTE"
	.sectionflags	@"SHF_NOTE_NV_CUINFO"
        /*0018*/ 	.short	0x0002
        /*001a*/ 	.short	0x0064
        /*001c*/ 	.short	0x0082
	.zero		2


//--------------------- .nv.info                  --------------------------
	.section	.nv.info,"",@"SHT_CUDA_INFO"
	.align	4


	//----- nvinfo : EIATTR_REGCOUNT
	.align		4
        /*0000*/ 	.byte	0x04, 0x2f
        /*0002*/ 	.short	(.L_1 - .L_0)
	.align		4
.L_0:
        /*0004*/ 	.word	index@(_Z12test_defaultPdS_)
        /*0008*/ 	.word	0x0000001d


	//----- nvinfo : EIATTR_FRAME_SIZE
	.align		4
.L_1:
        /*000c*/ 	.byte	0x04, 0x11
        /*000e*/ 	.short	(.L_3 - .L_2)
	.align		4
.L_2:
        /*0010*/ 	.word	index@($__internal_0_$__cuda_sm20_div_rn_f64_full)
        /*0014*/ 	.word	0x00000000


	//----- nvinfo : EIATTR_FRAME_SIZE
	.align		4
.L_3:
        /*0018*/ 	.byte	0x04, 0x11
        /*001a*/ 	.short	(.L_5 - .L_4)
	.align		4
.L_4:
        /*001c*/ 	.word	index@(_Z12test_defaultPdS_)
        /*0020*/ 	.word	0x00000000


	//----- nvinfo : EIATTR_REGCOUNT
	.align		4
.L_5:
        /*0024*/ 	.byte	0x04, 0x2f
        /*0026*/ 	.short	(.L_7 - .L_6)
	.align		4
.L_6:
        /*0028*/ 	.word	index@(_Z14convert_to_csrPdS_PiS0_)
        /*002c*/ 	.word	0x00000018


	//----- nvinfo : EIATTR_FRAME_SIZE
	.align		4
.L_7:
        /*0030*/ 	.byte	0x04, 0x11
        /*0032*/ 	.short	(.L_9 - .L_8)
	.align		4
.L_8:
        /*0034*/ 	.word	index@(_Z14convert_to_csrPdS_PiS0_)
        /*0038*/ 	.word	0x00000000


	//----- nvinfo : EIATTR_MIN_STACK_SIZE
	.align		4
.L_9:
        /*003c*/ 	.byte	0x04, 0x12
        /*003e*/ 	.short	(.L_11 - .L_10)
	.align		4
.L_10:
        /*0040*/ 	.word	index@(_Z14convert_to_csrPdS_PiS0_)
        /*0044*/ 	.word	0x00000000


	//----- nvinfo : EIATTR_MIN_STACK_SIZE
	.align		4
.L_11:
        /*0048*/ 	.byte	0x04, 0x12
        /*004a*/ 	.short	(.L_13 - .L_12)
	.align		4
.L_12:
        /*004c*/ 	.word	index@(_Z12test_defaultPdS_)
        /*0050*/ 	.word	0x00000000
.L_13:


//--------------------- .nv.compat                --------------------------
	.section	.nv.compat,"",@"SHT_CUDA_COMPAT_INFO"
	.align	4
        /*0000*/ 	.byte	0x02, 0x09, 0x00, 0x00, 0x02, 0x02, 0x01, 0x00, 0x02, 0x05, 0x05, 0x00, 0x03, 0x07, 0x01, 0x01
        /*0010*/ 	.byte	0x02, 0x03, 0x00, 0x00, 0x02, 0x06, 0x01, 0x00, 0x04, 0x0b, 0x08, 0x00, 0x01, 0x00, 0x00, 0x00
        /*0020*/ 	.byte	0x00, 0x00, 0x00, 0x00


//--------------------- .nv.info._Z14convert_to_csrPdS_PiS0_ --------------------------
	.section	.nv.info._Z14convert_to_csrPdS_PiS0_,"",@"SHT_CUDA_INFO"
	.sectionflags	@""
	.align	4


	//----- nvinfo : EIATTR_CUDA_API_VERSION
	.align		4
        /*0000*/ 	.byte	0x04, 0x37
        /*0002*/ 	.short	(.L_15 - .L_14)
.L_14:
        /*0004*/ 	.word	0x00000082


	//----- nvinfo : EIATTR_KPARAM_INFO
	.align		4
.L_15:
        /*0008*/ 	.byte	0x04, 0x17
        /*000a*/ 	.short	(.L_17 - .L_16)
.L_16:
        /*000c*/ 	.word	0x00000000
        /*0010*/ 	.short	0x0003
        /*0012*/ 	.short	0x0018
        /*0014*/ 	.byte	0x00, 0xf5, 0x21, 0x00


	//----- nvinfo : EIATTR_KPARAM_INFO
	.align		4
.L_17:
        /*0018*/ 	.byte	0x04, 0x17
        /*001a*/ 	.short	(.L_19 - .L_18)
.L_18:
        /*001c*/ 	.word	0x00000000
        /*0020*/ 	.short	0x0002
        /*0022*/ 	.short	0x0010
        /*0024*/ 	.byte	0x00, 0xf5, 0x21, 0x00


	//----- nvinfo : EIATTR_KPARAM_INFO
	.align		4
.L_19:
        /*0028*/ 	.byte	0x04, 0x17
        /*002a*/ 	.short	(.L_21 - .L_20)
.L_20:
        /*002c*/ 	.word	0x00000000
        /*0030*/ 	.short	0x0001
        /*0032*/ 	.short	0x0008
        /*0034*/ 	.byte	0x00, 0xf5, 0x21, 0x00


	//----- nvinfo : EIATTR_KPARAM_INFO
	.align		4
.L_21:
        /*0038*/ 	.byte	0x04, 0x17
        /*003a*/ 	.short	(.L_23 - .L_22)
.L_22:
        /*003c*/ 	.word	0x00000000
        /*0040*/ 	.short	0x0000
        /*0042*/ 	.short	0x0000
        /*0044*/ 	.byte	0x00, 0xf5, 0x21, 0x00


	//----- nvinfo : EIATTR_SPARSE_MMA_MASK
	.align		4
.L_23:
        /*0048*/ 	.byte	0x03, 0x50
        /*004a*/ 	.short	0x0000


	//----- nvinfo : EIATTR_MAXREG_COUNT
	.align		4
        /*004c*/ 	.byte	0x03, 0x1b
        /*004e*/ 	.short	0x00ff


	//----- nvinfo : EIATTR_MERCURY_ISA_VERSION
	.align		4
        /*0050*/ 	.byte	0x03, 0x5f
        /*0052*/ 	.short	0x0101


	//----- nvinfo : EIATTR_VRC_CTA_INIT_COUNT
	.align		4
        /*0054*/ 	.byte	0x02, 0x4a
	.zero		1
	.zero		1


	//----- nvinfo : EIATTR_EXIT_INSTR_OFFSETS
	.align		4
        /*0058*/ 	.byte	0x04, 0x1c
        /*005a*/ 	.short	(.L_25 - .L_24)


	//   ....[0]....
.L_24:
        /*005c*/ 	.word	0x00002590


	//----- nvinfo : EIATTR_CBANK_PARAM_SIZE
	.align		4
.L_25:
        /*0060*/ 	.byte	0x03, 0x19
        /*0062*/ 	.short	0x0020


	//----- nvinfo : EIATTR_PARAM_CBANK
	.align		4
        /*0064*/ 	.byte	0x04, 0x0a
        /*0066*/ 	.short	(.L_27 - .L_26)
	.align		4
.L_26:
        /*0068*/ 	.word	index@(.nv.constant0._Z14convert_to_csrPdS_PiS0_)
        /*006c*/ 	.short	0x0380
        /*006e*/ 	.short	0x0020


	//----- nvinfo : EIATTR_SW_WAR
	.align		4
.L_27:
        /*0070*/ 	.byte	0x04, 0x36
        /*0072*/ 	.short	(.L_29 - .L_28)
.L_28:
        /*0074*/ 	.word	0x00000008
.L_29:


//--------------------- .nv.info._Z12test_defaultPdS_ --------------------------
	.section	.nv.info._Z12test_defaultPdS_,"",@"SHT_CUDA_INFO"
	.sectionflags	@""
	.align	4


	//----- nvinfo : EIATTR_CUDA_API_VERSION
	.align		4
        /*0000*/ 	.byte	0x04, 0x37
        /*0002*/ 	.short	(.L_31 - .L_30)
.L_30:
        /*0004*/ 	.word	0x00000082


	//----- nvinfo : EIATTR_KPARAM_INFO
	.align		4
.L_31:
        /*0008*/ 	.byte	0x04, 0x17
        /*000a*/ 	.short	(.L_33 - .L_32)
.L_32:
        /*000c*/ 	.word	0x00000000
        /*0010*/ 	.short	0x0001
        /*0012*/ 	.short	0x0008
        /*0014*/ 	.byte	0x00, 0xf5, 0x21, 0x00


	//----- nvinfo : EIATTR_KPARAM_INFO
	.align		4
.L_33:
        /*0018*/ 	.byte	0x04, 0x17
        /*001a*/ 	.short	(.L_35 - .L_34)
.L_34:
        /*001c*/ 	.word	0x00000000
        /*0020*/ 	.short	0x0000
        /*0022*/ 	.short	0x0000
        /*0024*/ 	.byte	0x00, 0xf5, 0x21, 0x00


	//----- nvinfo : EIATTR_SPARSE_MMA_MASK
	.align		4
.L_35:
        /*0028*/ 	.byte	0x03, 0x50
        /*002a*/ 	.short	0x0000


	//----- nvinfo : EIATTR_MAXREG_COUNT
	.align		4
        /*002c*/ 	.byte	0x03, 0x1b
        /*002e*/ 	.short	0x00ff


	//----- nvinfo : EIATTR_MERCURY_ISA_VERSION
	.align		4
        /*0030*/ 	.byte	0x03, 0x5f
        /*0032*/ 	.short	0x0101


	//----- nvinfo : EIATTR_VRC_CTA_INIT_COUNT
	.align		4
        /*0034*/ 	.byte	0x02, 0x4a
	.zero		1
	.zero		1


	//----- nvinfo : EIATTR_EXIT_INSTR_OFFSETS
	.align		4
        /*0038*/ 	.byte	0x04, 0x1c
        /*003a*/ 	.short	(.L_37 - .L_36)


	//   ....[0]....
.L_36:
        /*003c*/ 	.word	0x00000060


	//   ....[1]....
        /*0040*/ 	.word	0x00001300


	//----- nvinfo : EIATTR_CRS_STACK_SIZE
	.align		4
.L_37:
        /*0044*/ 	.byte	0x04, 0x1e
        /*0046*/ 	.short	(.L_39 - .L_38)
.L_38:
        /*0048*/ 	.word	0x00000000


	//----- nvinfo : EIATTR_CBANK_PARAM_SIZE
	.align		4
.L_39:
        /*004c*/ 	.byte	0x03, 0x19
        /*004e*/ 	.short	0x0010


	//----- nvinfo : EIATTR_PARAM_CBANK
	.align		4
        /*0050*/ 	.byte	0x04, 0x0a
        /*0052*/ 	.short	(.L_41 - .L_40)
	.align		4
.L_40:
        /*0054*/ 	.word	index@(.nv.constant0._Z12test_defaultPdS_)
        /*0058*/ 	.short	0x0380
        /*005a*/ 	.short	0x0010


	//----- nvinfo : EIATTR_SW_WAR
	.align		4
.L_41:
        /*005c*/ 	.byte	0x04, 0x36
        /*005e*/ 	.short	(.L_43 - .L_42)
.L_42:
        /*0060*/ 	.word	0x00000008
.L_43:


//--------------------- .nv.callgraph             --------------------------
	.section	.nv.callgraph,"",@"SHT_CUDA_CALLGRAPH"
	.align	4
	.sectionentsize	8
	.align		4
        /*0000*/ 	.word	0x00000000
	.align		4
        /*0004*/ 	.word	0xffffffff
	.align		4
        /*0008*/ 	.word	0x00000000
	.align		4
        /*000c*/ 	.word	0xfffffffe
	.align		4
        /*0010*/ 	.word	0x00000000
	.align		4
        /*0014*/ 	.word	0xfffffffd
	.align		4
        /*0018*/ 	.word	0x00000000
	.align		4
        /*001c*/ 	.word	0xfffffffc


//--------------------- .text._Z14convert_to_csrPdS_PiS0_ --------------------------
	.section	.text._Z14convert_to_csrPdS_PiS0_,"ax",@progbits
	.align	128
        .global         _Z14convert_to_csrPdS_PiS0_
        .type           _Z14convert_to_csrPdS_PiS0_,@function
        .size           _Z14convert_to_csrPdS_PiS0_,(.L_x_59 - _Z14convert_to_csrPdS_PiS0_)
        .other          _Z14convert_to_csrPdS_PiS0_,@"STO_CUDA_ENTRY STV_DEFAULT"
_Z14convert_to_csrPdS_PiS0_:
.text._Z14convert_to_csrPdS_PiS0_:
[----:B------:R-:W-:Y:S08]  /*0000*/  LDC R1, c[0x0][0x37c] ;  /* 0x0000df00ff017b82 */ /* 0x000ff00000000800 */
[----:B------:R-:W0:Y:S01]  /*0010*/  LDC.64 R4, c[0x0][0x398] ;  /* 0x0000e600ff047b82 */ /* 0x000e220000000a00 */
[----:B------:R-:W0:Y:S01]  /*0020*/  LDCU.64 UR8, c[0x0][0x358] ;  /* 0x00006b00ff0877ac */ /* 0x000e220008000a00 */
[----:B------:R-:W-:Y:S01]  /*0030*/  HFMA2 R2, -RZ, RZ, 0, 0 ;  /* 0x00000000ff027431 */ /* 0x000fe200000001ff */
[----:B------:R-:W-:Y:S01]  /*0040*/  MOV R0, RZ ;  /* 0x000000ff00007202 */ /* 0x000fe20000000f00 */
[----:B------:R-:W1:Y:S01]  /*0050*/  LDCU.64 UR6, c[0x0][0x380] ;  /* 0x00007000ff0677ac */ /* 0x000e620008000a00 */
[----:B------:R-:W2:Y:S01]  /*0060*/  LDCU.64 UR4, c[0x0][0x398] ;  /* 0x00007300ff0477ac */ /* 0x000ea20008000a00 */
[----:B-1----:R-:W-:Y:S01]  /*0070*/  UIADD3 UR6, UP0, UPT, UR6, 0x648, URZ ;  /* 0x0000064806067890 */ /* 0x002fe2000ff1e0ff */
[----:B0-----:R0:W-:Y:S01]  /*0080*/  STG.E desc[UR8][R4.64], RZ ;  /* 0x000000ff04007986 */ /* 0x0011e2000c101908 */
[----:B--2---:R-:W-:-:S02]  /*0090*/  UIADD3 UR4, UP1, UPT, UR4, 0x4, URZ ;  /* 0x0000000404047890 */ /* 0x004fc4000ff3e0ff */
[----:B------:R-:W-:Y:S02]  /*00a0*/  UIADD3.X UR7, UPT, UPT, URZ, UR7, URZ, UP0, !UPT ;  /* 0x00000007ff077290 */ /* 0x000fe400087fe4ff */
[----:B------:R-:W-:-:S12]  /*00b0*/  UIADD3.X UR5, UPT, UPT, URZ, UR5, URZ, UP1, !UPT ;  /* 0x00000005ff057290 */ /* 0x000fd80008ffe4ff */
.L_x_0:
[----:B0-----:R-:W-:Y:S02]  /*00c0*/  MOV R4, UR6 ;  /* 0x0000000600047c02 */ /* 0x001fe40008000f00 */
[----:B------:R-:W-:-:S03]  /*00d0*/  MOV R5, UR7 ;  /* 0x0000000700057c02 */ /* 0x000fc60008000f00 */
[----:B------:R-:W-:-:S05]  /*00e0*/  IMAD.WIDE.U32 R4, R2, 0x50, R4 ;  /* 0x0000005002047825 */ /* 0x000fca00078e0004 */
[----:B------:R-:W2:Y:S02]  /*00f0*/  LDG.E.64 R10, desc[UR8][R4.64+-0x648] ;  /* 0xfff9b808040a7981 */ /* 0x000ea4000c1e1b00 */
[----:B--2---:R-:W-:-:S14]  /*0100*/  DSETP.NEU.AND P1, PT, R10, RZ, PT ;  /* 0x000000ff0a00722a */ /* 0x004fdc0003f2d000 */
[----:B---3--:R-:W0:Y:S08]  /*0110*/  @P1 LDC.64 R6, c[0x0][0x388] ;  /* 0x0000e200ff061b82 */ /* 0x008e300000000a00 */
[----:B------:R-:W1:Y:S01]  /*0120*/  @P1 LDC.64 R8, c[0x0][0x390] ;  /* 0x0000e400ff081b82 */ /* 0x000e620000000a00 */
[----:B0-----:R-:W-:-:S05]  /*0130*/  @P1 IMAD.WIDE R6, R0, 0x8, R6 ;  /* 0x0000000800061825 */ /* 0x001fca00078e0206 */
[----:B------:R0:W-:Y:S01]  /*0140*/  @P1 STG.E.64 desc[UR8][R6.64], R10 ;  /* 0x0000000a06001986 */ /* 0x0001e2000c101b08 */
[----:B-1----:R-:W-:-:S05]  /*0150*/  @P1 IMAD.WIDE R8, R0, 0x4, R8 ;  /* 0x0000000400081825 */ /* 0x002fca00078e0208 */
[----:B------:R1:W-:Y:S04]  /*0160*/  @P1 STG.E desc[UR8][R8.64], RZ ;  /* 0x000000ff08001986 */ /* 0x0003e8000c101908 */
[----:B------:R-:W2:Y:S01]  /*0170*/  LDG.E.64 R12, desc[UR8][R4.64+-0x328] ;  /* 0xfffcd808040c7981 */ /* 0x000ea2000c1e1b00 */
[----:B------:R-:W-:Y:S01]  /*0180*/  @P1 VIADD R0, R0, 0x1 ;  /* 0x0000000100001836 */ /* 0x000fe20000000000 */
[----:B--2---:R-:W-:-:S14]  /*0190*/  DSETP.NEU.AND P2, PT, R12, RZ, PT ;  /* 0x000000ff0c00722a */ /* 0x004fdc0003f4d000 */
[----:B------:R-:W2:Y:S01]  /*01a0*/  @P2 LDC.64 R14, c[0x0][0x388] ;  /* 0x0000e200ff0e2b82 */ /* 0x000ea20000000a00 */
[----:B------:R-:W-:-:S07]  /*01b0*/  @P2 MOV R3, 0x1 ;  /* 0x0000000100032802 */ /* 0x000fce0000000f00 */
[----:B------:R-:W3:Y:S01]  /*01c0*/  @P2 LDC.64 R16, c[0x0][0x390] ;  /* 0x0000e400ff102b82 */ /* 0x000ee20000000a00 */
[----:B--2---:R-:W-:-:S05]  /*01d0*/  @P2 IMAD.WIDE R14, R0, 0x8, R14 ;  /* 0x00000008000e2825 */ /* 0x004fca00078e020e */
[----:B------:R2:W-:Y:S01]  /*01e0*/  @P2 STG.E.64 desc[UR8][R14.64], R12 ;  /* 0x0000000c0e002986 */ /* 0x0005e2000c101b08 */
[----:B---3--:R-:W-:-:S05]  /*01f0*/  @P2 IMAD.WIDE R16, R0, 0x4, R16 ;  /* 0x0000000400102825 */ /* 0x008fca00078e0210 */
[----:B------:R3:W-:Y:S04]  /*0200*/  @P2 STG.E desc[UR8][R16.64], R3 ;  /* 0x0000000310002986 */ /* 0x0007e8000c101908 */
[----:B0-----:R-:W4:Y:S01]  /*0210*/  LDG.E.64 R6, desc[UR8][R4.64+-0x8] ;  /* 0xfffff80804067981 */ /* 0x001f22000c1e1b00 */
[----:B------:R-:W-:Y:S01]  /*0220*/  @P2 IADD3 R0, PT, PT, R0, 0x1, RZ ;  /* 0x0000000100002810 */ /* 0x000fe20007ffe0ff */
[----:B----4-:R-:W-:-:S14]  /*0230*/  DSETP.NEU.AND P3, PT, R6, RZ, PT ;  /* 0x000000ff0600722a */ /* 0x010fdc0003f6d000 */
[----:B-1----:R-:W0:Y:S01]  /*0240*/  @P3 LDC.64 R8, c[0x0][0x388] ;  /* 0x0000e200ff083b82 */ /* 0x002e220000000a00 */
[----:B------:R-:W-:-:S07]  /*0250*/  @P3 MOV R21, 0x2 ;  /* 0x0000000200153802 */ /* 0x000fce0000000f00 */
[----:B------:R-:W1:Y:S01]  /*0260*/  @P3 LDC.64 R18, c[0x0][0x390] ;  /* 0x0000e400ff123b82 */ /* 0x000e620000000a00 */
[----:B0-----:R-:W-:-:S05]  /*0270*/  @P3 IMAD.WIDE R10, R0, 0x8, R8 ;  /* 0x00000008000a3825 */ /* 0x001fca00078e0208 */
[----:B------:R0:W-:Y:S01]  /*0280*/  @P3 STG.E.64 desc[UR8][R10.64], R6 ;  /* 0x000000060a003986 */ /* 0x0001e2000c101b08 */
[----:B-1----:R-:W-:-:S05]  /*0290*/  @P3 IMAD.WIDE R18, R0, 0x4, R18 ;  /* 0x0000000400123825 */ /* 0x002fca00078e0212 */
[----:B------:R1:W-:Y:S04]  /*02a0*/  @P3 STG.E desc[UR8][R18.64], R21 ;  /* 0x0000001512003986 */ /* 0x0003e8000c101908 */
[----:B------:R-:W4:Y:S01]  /*02b0*/  LDG.E.64 R8, desc[UR8][R4.64+0x318] ;  /* 0x0003180804087981 */ /* 0x000f22000c1e1b00 */
[----:B------:R-:W-:Y:S01]  /*02c0*/  @P3 VIADD R0, R0, 0x1 ;  /* 0x0000000100003836 */ /* 0x000fe20000000000 */
[----:B----4-:R-:W-:-:S14]  /*02d0*/  DSETP.NEU.AND P4, PT, R8, RZ, PT ;  /* 0x000000ff0800722a */ /* 0x010fdc0003f8d000 */
[----:B--2---:R-:W2:Y:S01]  /*02e0*/  @P4 LDC.64 R12, c[0x0][0x388] ;  /* 0x0000e200ff0c4b82 */ /* 0x004ea20000000a00 */
[----:B---3--:R-:W-:-:S07]  /*02f0*/  @P4 MOV R3, 0x3 ;  /* 0x0000000300034802 */ /* 0x008fce0000000f00 */
[----:B------:R-:W3:Y:S01]  /*0300*/  @P4 LDC.64 R14, c[0x0][0x390] ;  /* 0x0000e400ff0e4b82 */ /* 0x000ee20000000a00 */
[----:B--2---:R-:W-:-:S05]  /*0310*/  @P4 IMAD.WIDE R12, R0, 0x8, R12 ;  /* 0x00000008000c4825 */ /* 0x004fca00078e020c */
[----:B------:R2:W-:Y:S01]  /*0320*/  @P4 STG.E.64 desc[UR8][R12.64], R8 ;  /* 0x000000080c004986 */ /* 0x0005e2000c101b08 */
[----:B---3--:R-:W-:-:S05]  /*0330*/  @P4 IMAD.WIDE R14, R0, 0x4, R14 ;  /* 0x00000004000e4825 */ /* 0x008fca00078e020e */
[----:B------:R3:W-:Y:S04]  /*0340*/  @P4 STG.E desc[UR8][R14.64], R3 ;  /* 0x000000030e004986 */ /* 0x0007e8000c101908 */
[----:B0-----:R-:W4:Y:S01]  /*0350*/  LDG.E.64 R10, desc[UR8][R4.64+0x638] ;  /* 0x00063808040a7981 */ /* 0x001f22000c1e1b00 */
[----:B------:R-:W-:Y:S01]  /*0360*/  @P4 VIADD R0, R0, 0x1 ;  /* 0x0000000100004836 */ /* 0x000fe20000000000 */
[----:B------:R-:W-:Y:S02]  /*0370*/  MOV R6, UR4 ;  /* 0x0000000400067c02 */ /* 0x000fe40008000f00 */
[----:B------:R-:W-:-:S03]  /*0380*/  MOV R7, UR5 ;  /* 0x0000000500077c02 */ /* 0x000fc60008000f00 */
[----:B------:R-:W-:Y:S01]  /*0390*/  IMAD.WIDE.U32 R6, R2, 0x28, R6 ;  /* 0x0000002802067825 */ /* 0x000fe200078e0006 */
[----:B----4-:R-:W-:-:S14]  /*03a0*/  DSETP.NEU.AND P0, PT, R10, RZ, PT ;  /* 0x000000ff0a00722a */ /* 0x010fdc0003f0d000 */
[----:B------:R-:W0:Y:S01]  /*03b0*/  @P0 LDC.64 R16, c[0x0][0x388] ;  /* 0x0000e200ff100b82 */ /* 0x000e220000000a00 */
[----:B-1----:R-:W-:-:S07]  /*03c0*/  @P0 MOV R21, 0x4 ;  /* 0x0000000400150802 */ /* 0x002fce0000000f00 */
[----:B------:R-:W1:Y:S01]  /*03d0*/  @P0 LDC.64 R18, c[0x0][0x390] ;  /* 0x0000e400ff120b82 */ /* 0x000e620000000a00 */
[----:B0-----:R-:W-:-:S05]  /*03e0*/  @P0 IMAD.WIDE R16, R0, 0x8, R16 ;  /* 0x0000000800100825 */ /* 0x001fca00078e0210 */
[----:B------:R0:W-:Y:S01]  /*03f0*/  @P0 STG.E.64 desc[UR8][R16.64], R10 ;  /* 0x0000000a10000986 */ /* 0x0001e2000c101b08 */
[----:B-1----:R-:W-:-:S05]  /*0400*/  @P0 IMAD.WIDE R18, R0, 0x4, R18 ;  /* 0x0000000400120825 */ /* 0x002fca00078e0212 */
[----:B------:R-:W-:Y:S04]  /*0410*/  @P0 STG.E desc[UR8][R18.64], R21 ;  /* 0x0000001512000986 */ /* 0x000fe8000c101908 */
[----:B--2---:R-:W2:Y:S01]  /*0420*/  LDG.E R8, desc[UR8][R6.64+-0x4] ;  /* 0xfffffc0806087981 */ /* 0x004ea2000c1e1900 */
[----:B---3--:R-:W-:Y:S02]  /*0430*/  MOV R3, RZ ;  /* 0x000000ff00037202 */ /* 0x008fe40000000f00 */
[----:B------:R-:W-:-:S04]  /*0440*/  @P1 MOV R3, 0x1 ;  /* 0x0000000100031802 */ /* 0x000fc80000000f00 */
[----:B------:R-:W-:-:S05]  /*0450*/  @P2 IADD3 R3, PT, PT, R3, 0x1, RZ ;  /* 0x0000000103032810 */ /* 0x000fca0007ffe0ff */
[----:B------:R-:W-:-:S05]  /*0460*/  @P3 VIADD R3, R3, 0x1 ;  /* 0x0000000103033836 */ /* 0x000fca0000000000 */
[----:B------:R-:W-:-:S04]  /*0470*/  @P4 IADD3 R3, PT, PT, R3, 0x1, RZ ;  /* 0x0000000103034810 */ /* 0x000fc80007ffe0ff */
[----:B------:R-:W-:-:S04]  /*0480*/  @P0 IADD3 R3, PT, PT, R3, 0x1, RZ ;  /* 0x0000000103030810 */ /* 0x000fc80007ffe0ff */
[----:B--2---:R-:W-:-:S05]  /*0490*/  IADD3 R3, PT, PT, R8, R3, RZ ;  /* 0x0000000308037210 */ /* 0x004fca0007ffe0ff */
[----:B------:R1:W-:Y:S04]  /*04a0*/  STG.E desc[UR8][R6.64], R3 ;  /* 0x0000000306007986 */ /* 0x0003e8000c101908 */
[----:B------:R-:W2:Y:S01]  /*04b0*/  LDG.E.64 R8, desc[UR8][R4.64+-0x640] ;  /* 0xfff9c00804087981 */ /* 0x000ea2000c1e1b00 */
[----:B------:R-:W-:Y:S01]  /*04c0*/  @P0 IADD3 R0, PT, PT, R0, 0x1, RZ ;  /* 0x0000000100000810 */ /* 0x000fe20007ffe0ff */
[----:B--2---:R-:W-:-:S14]  /*04d0*/  DSETP.NEU.AND P1, PT, R8, RZ, PT ;  /* 0x000000ff0800722a */ /* 0x004fdc0003f2d000 */
[----:B0-----:R-:W0:Y:S08]  /*04e0*/  @P1 LDC.64 R10, c[0x0][0x388] ;  /* 0x0000e200ff0a1b82 */ /* 0x001e300000000a00 */
[----:B------:R-:W2:Y:S01]  /*04f0*/  @P1 LDC.64 R14, c[0x0][0x390] ;  /* 0x0000e400ff0e1b82 */ /* 0x000ea20000000a00 */
[----:B0-----:R-:W-:-:S05]  /*0500*/  @P1 IMAD.WIDE R12, R0, 0x8, R10 ;  /* 0x00000008000c1825 */ /* 0x001fca00078e020a */
[----:B------:R0:W-:Y:S01]  /*0510*/  @P1 STG.E.64 desc[UR8][R12.64], R8 ;  /* 0x000000080c001986 */ /* 0x0001e2000c101b08 */
[----:B--2---:R-:W-:-:S05]  /*0520*/  @P1 IMAD.WIDE R14, R0, 0x4, R14 ;  /* 0x00000004000e1825 */ /* 0x004fca00078e020e */
[----:B------:R2:W-:Y:S04]  /*0530*/  @P1 STG.E desc[UR8][R14.64], RZ ;  /* 0x000000ff0e001986 */ /* 0x0005e8000c101908 */
[----:B------:R-:W3:Y:S01]  /*0540*/  LDG.E.64 R10, desc[UR8][R4.64+-0x320] ;  /* 0xfffce008040a7981 */ /* 0x000ee2000c1e1b00 */
[----:B------:R-:W-:Y:S01]  /*0550*/  @P1 VIADD R0, R0, 0x1 ;  /* 0x0000000100001836 */ /* 0x000fe20000000000 */
[----:B---3--:R-:W-:-:S14]  /*0560*/  DSETP.NEU.AND P2, PT, R10, RZ, PT ;  /* 0x000000ff0a00722a */ /* 0x008fdc0003f4d000 */
[----:B------:R-:W3:Y:S01]  /*0570*/  @P2 LDC.64 R16, c[0x0][0x388] ;  /* 0x0000e200ff102b82 */ /* 0x000ee20000000a00 */
[----:B-1----:R-:W-:-:S07]  /*0580*/  @P2 MOV R3, 0x1 ;  /* 0x0000000100032802 */ /* 0x002fce0000000f00 */
[----:B------:R-:W1:Y:S01]  /*0590*/  @P2 LDC.64 R18, c[0x0][0x390] ;  /* 0x0000e400ff122b82 */ /* 0x000e620000000a00 */
[----:B---3--:R-:W-:-:S05]  /*05a0*/  @P2 IMAD.WIDE R16, R0, 0x8, R16 ;  /* 0x0000000800102825 */ /* 0x008fca00078e0210 */
[----:B------:R3:W-:Y:S01]  /*05b0*/  @P2 STG.E.64 desc[UR8][R16.64], R10 ;  /* 0x0000000a10002986 */ /* 0x0007e2000c101b08 */
[----:B-1----:R-:W-:-:S05]  /*05c0*/  @P2 IMAD.WIDE R18, R0, 0x4, R18 ;  /* 0x0000000400122825 */ /* 0x002fca00078e0212 */
[----:B------:R1:W-:Y:S04]  /*05d0*/  @P2 STG.E desc[UR8][R18.64], R3 ;  /* 0x0000000312002986 */ /* 0x0003e8000c101908 */
[----:B0-----:R-:W4:Y:S01]  /*05e0*/  LDG.E.64 R8, desc[UR8][R4.64] ;  /* 0x0000000804087981 */ /* 0x001f22000c1e1b00 */
[----:B------:R-:W-:Y:S01]  /*05f0*/  @P2 IADD3 R0, PT, PT, R0, 0x1, RZ ;  /* 0x0000000100002810 */ /* 0x000fe20007ffe0ff */
[----:B----4-:R-:W-:-:S14]  /*0600*/  DSETP.NEU.AND P3, PT, R8, RZ, PT ;  /* 0x000000ff0800722a */ /* 0x010fdc0003f6d000 */
[----:B------:R-:W0:Y:S01]  /*0610*/  @P3 LDC.64 R12, c[0x0][0x388] ;  /* 0x0000e200ff0c3b82 */ /* 0x000e220000000a00 */
[----:B------:R-:W-:-:S07]  /*0620*/  @P3 MOV R21, 0x2 ;  /* 0x0000000200153802 */ /* 0x000fce0000000f00 */
[----:B--2---:R-:W2:Y:S01]  /*0630*/  @P3 LDC.64 R14, c[0x0][0x390] ;  /* 0x0000e400ff0e3b82 */ /* 0x004ea20000000a00 */
[----:B0-----:R-:W-:-:S05]  /*0640*/  @P3 IMAD.WIDE R12, R0, 0x8, R12 ;  /* 0x00000008000c3825 */ /* 0x001fca00078e020c */
[----:B------:R0:W-:Y:S01]  /*0650*/  @P3 STG.E.64 desc[UR8][R12.64], R8 ;  /* 0x000000080c003986 */ /* 0x0001e2000c101b08 */
[----:B--2---:R-:W-:-:S05]  /*0660*/  @P3 IMAD.WIDE R14, R0, 0x4, R14 ;  /* 0x00000004000e3825 */ /* 0x004fca00078e020e */
[----:B------:R2:W-:Y:S04]  /*0670*/  @P3 STG.E desc[UR8][R14.64], R21 ;  /* 0x000000150e003986 */ /* 0x0005e8000c101908 */
[----:B---3--:R-:W3:Y:S01]  /*0680*/  LDG.E.64 R10, desc[UR8][R4.64+0x320] ;  /* 0x00032008040a7981 */ /* 0x008ee2000c1e1b00 */
[----:B------:R-:W-:Y:S01]  /*0690*/  @P3 IADD3 R0, PT, PT, R0, 0x1, RZ ;  /* 0x0000000100003810 */ /* 0x000fe20007ffe0ff */
[----:B---3--:R-:W-:-:S14]  /*06a0*/  DSETP.NEU.AND P4, PT, R10, RZ, PT ;  /* 0x000000ff0a00722a */ /* 0x008fdc0003f8d000 */
[----:B------:R-:W3:Y:S01]  /*06b0*/  @P4 LDC.64 R16, c[0x0][0x388] ;  /* 0x0000e200ff104b82 */ /* 0x000ee20000000a00 */
[----:B-1----:R-:W-:-:S07]  /*06c0*/  @P4 IMAD.MOV.U32 R3, RZ, RZ, 0x3 ;  /* 0x00000003ff034424 */ /* 0x002fce00078e00ff */
        /* <DEDUP_REMOVED lines=9> */
[----:B--2---:R-:W-:-:S07]  /*0760*/  @P0 MOV R21, 0x4 ;  /* 0x0000000400150802 */ /* 0x004fce0000000f00 */
[----:B------:R-:W2:Y:S01]  /*0770*/  @P0 LDC.64 R14, c[0x0][0x390] ;  /* 0x0000e400ff0e0b82 */ /* 0x000ea20000000a00 */
[----:B0-----:R-:W-:-:S05]  /*0780*/  @P0 IMAD.WIDE R12, R0, 0x8, R12 ;  /* 0x00000008000c0825 */ /* 0x001fca00078e020c */
[----:B------:R0:W-:Y:S01]  /*0790*/  @P0 STG.E.64 desc[UR8][R12.64], R8 ;  /* 0x000000080c000986 */ /* 0x0001e2000c101b08 */
[----:B--2---:R-:W-:-:S05]  /*07a0*/  @P0 IMAD.WIDE R14, R0, 0x4, R14 ;  /* 0x00000004000e0825 */ /* 0x004fca00078e020e */
[----:B------:R2:W-:Y:S04]  /*07b0*/  @P0 STG.E desc[UR8][R14.64], R21 ;  /* 0x000000150e000986 */ /* 0x0005e8000c101908 */
[----:B---3--:R-:W3:Y:S01]  /*07c0*/  LDG.E R10, desc[UR8][R6.64] ;  /* 0x00000008060a7981 */ /* 0x008ee2000c1e1900 */
[----:B-1----:R-:W-:Y:S02]  /*07d0*/  MOV R3, RZ ;  /* 0x000000ff00037202 */ /* 0x002fe40000000f00 */
[----:B------:R-:W-:-:S05]  /*07e0*/  @P1 MOV R3, 0x1 ;  /* 0x0000000100031802 */ /* 0x000fca0000000f00 */
[----:B------:R-:W-:-:S05]  /*07f0*/  @P2 VIADD R3, R3, 0x1 ;  /* 0x0000000103032836 */ /* 0x000fca0000000000 */
[----:B------:R-:W-:-:S04]  /*0800*/  @P3 IADD3 R3, PT, PT, R3, 0x1, RZ ;  /* 0x0000000103033810 */ /* 0x000fc80007ffe0ff */
[----:B------:R-:W-:-:S04]  /*0810*/  @P4 IADD3 R3, PT, PT, R3, 0x1, RZ ;  /* 0x0000000103034810 */ /* 0x000fc80007ffe0ff */
[----:B------:R-:W-:-:S04]  /*0820*/  @P0 IADD3 R3, PT, PT, R3, 0x1, RZ ;  /* 0x0000000103030810 */ /* 0x000fc80007ffe0ff */
[----:B---3--:R-:W-:-:S05]  /*0830*/  IADD3 R3, PT, PT, R10, R3, RZ ;  /* 0x000000030a037210 */ /* 0x008fca0007ffe0ff */
[----:B------:R1:W-:Y:S04]  /*0840*/  STG.E desc[UR8][R6.64+0x4], R3 ;  /* 0x0000040306007986 */ /* 0x0003e8000c101908 */
[----:B0-----:R-:W3:Y:S01]  /*0850*/  LDG.E.64 R8, desc[UR8][R4.64+-0x638] ;  /* 0xfff9c80804087981 */ /* 0x001ee2000c1e1b00 */
[----:B------:R-:W-:Y:S01]  /*0860*/  @P0 VIADD R0, R0, 0x1 ;  /* 0x0000000100000836 */ /* 0x000fe20000000000 */
[----:B---3--:R-:W-:-:S14]  /*0870*/  DSETP.NEU.AND P1, PT, R8, RZ, PT ;  /* 0x000000ff0800722a */ /* 0x008fdc0003f2d000 */
[----:B------:R-:W0:Y:S08]  /*0880*/  @P1 LDC.64 R10, c[0x0][0x388] ;  /* 0x0000e200ff0a1b82 */ /* 0x000e300000000a00 */
[----:B--2---:R-:W2:Y:S01]  /*0890*/  @P1 LDC.64 R14, c[0x0][0x390] ;  /* 0x0000e400ff0e1b82 */ /* 0x004ea20000000a00 */
[----:B0-----:R-:W-:-:S05]  /*08a0*/  @P1 IMAD.WIDE R12, R0, 0x8, R10 ;  /* 0x00000008000c1825 */ /* 0x001fca00078e020a */
[----:B------:R0:W-:Y:S01]  /*08b0*/  @P1 STG.E.64 desc[UR8][R12.64], R8 ;  /* 0x000000080c001986 */ /* 0x0001e2000c101b08 */
[----:B--2---:R-:W-:-:S05]  /*08c0*/  @P1 IMAD.WIDE R14, R0, 0x4, R14 ;  /* 0x00000004000e1825 */ /* 0x004fca00078e020e */
[----:B------:R2:W-:Y:S04]  /*08d0*/  @P1 STG.E desc[UR8][R14.64], RZ ;  /* 0x000000ff0e001986 */ /* 0x0005e8000c101908 */
[----:B------:R-:W3:Y:S01]  /*08e0*/  LDG.E.64 R10, desc[UR8][R4.64+-0x318] ;  /* 0xfffce808040a7981 */ /* 0x000ee2000c1e1b00 */
[----:B------:R-:W-:Y:S01]  /*08f0*/  @P1 IADD3 R0, PT, PT, R0, 0x1, RZ ;  /* 0x0000000100001810 */ /* 0x000fe20007ffe0ff */
        /* <DEDUP_REMOVED lines=19> */
[----:B------:R-:W-:Y:S01]  /*0a30*/  @P3 VIADD R0, R0, 0x1 ;  /* 0x0000000100003836 */ /* 0x000fe20000000000 */
[----:B---3--:R-:W-:-:S14]  /*0a40*/  DSETP.NEU.AND P4, PT, R10, RZ, PT ;  /* 0x000000ff0a00722a */ /* 0x008fdc0003f8d000 */
[----:B------:R-:W3:Y:S01]  /*0a50*/  @P4 LDC.64 R16, c[0x0][0x388] ;  /* 0x0000e200ff104b82 */ /* 0x000ee20000000a00 */
[----:B-1----:R-:W-:-:S07]  /*0a60*/  @P4 MOV R3, 0x3 ;  /* 0x0000000300034802 */ /* 0x002fce0000000f00 */
[----:B------:R-:W1:Y:S01]  /*0a70*/  @P4 LDC.64 R18, c[0x0][0x390] ;  /* 0x0000e400ff124b82 */ /* 0x000e620000000a00 */
[----:B---3--:R-:W-:-:S05]  /*0a80*/  @P4 IMAD.WIDE R16, R0, 0x8, R16 ;  /* 0x0000000800104825 */ /* 0x008fca00078e0210 */
[----:B------:R-:W-:Y:S01]  /*0a90*/  @P4 STG.E.64 desc[UR8][R16.64], R10 ;  /* 0x0000000a10004986 */ /* 0x000fe2000c101b08 */
[----:B-1----:R-:W-:-:S05]  /*0aa0*/  @P4 IMAD.WIDE R18, R0, 0x4, R18 ;  /* 0x0000000400124825 */ /* 0x002fca00078e0212 */
[----:B------:R1:W-:Y:S04]  /*0ab0*/  @P4 STG.E desc[UR8][R18.64], R3 ;  /* 0x0000000312004986 */ /* 0x0003e8000c101908 */
[----:B0-----:R-:W3:Y:S01]  /*0ac0*/  LDG.E.64 R8, desc[UR8][R4.64+0x648] ;  /* 0x0006480804087981 */ /* 0x001ee2000c1e1b00 */
[----:B------:R-:W-:Y:S01]  /*0ad0*/  @P4 IADD3 R0, PT, PT, R0, 0x1, RZ ;  /* 0x0000000100004810 */ /* 0x000fe20007ffe0ff */
[----:B---3--:R-:W-:-:S14]  /*0ae0*/  DSETP.NEU.AND P0, PT, R8, RZ, PT ;  /* 0x000000ff0800722a */ /* 0x008fdc0003f0d000 */
[----:B------:R-:W0:Y:S01]  /*0af0*/  @P0 LDC.64 R12, c[0x0][0x388] ;  /* 0x0000e200ff0c0b82 */ /* 0x000e220000000a00 */
[----:B--2---:R-:W-:-:S07]  /*0b00*/  @P0 MOV R21, 0x4 ;  /* 0x0000000400150802 */ /* 0x004fce0000000f00 */
[----:B------:R-:W2:Y:S01]  /*0b10*/  @P0 LDC.64 R14, c[0x0][0x390] ;  /* 0x0000e400ff0e0b82 */ /* 0x000ea20000000a00 */
[----:B0-----:R-:W-:-:S05]  /*0b20*/  @P0 IMAD.WIDE R12, R0, 0x8, R12 ;  /* 0x00000008000c0825 */ /* 0x001fca00078e020c */
[----:B------:R0:W-:Y:S01]  /*0b30*/  @P0 STG.E.64 desc[UR8][R12.64], R8 ;  /* 0x000000080c000986 */ /* 0x0001e2000c101b08 */
[----:B--2---:R-:W-:-:S05]  /*0b40*/  @P0 IMAD.WIDE R14, R0, 0x4, R14 ;  /* 0x00000004000e0825 */ /* 0x004fca00078e020e */
[----:B------:R2:W-:Y:S04]  /*0b50*/  @P0 STG.E desc[UR8][R14.64], R21 ;  /* 0x000000150e000986 */ /* 0x0005e8000c101908 */
[----:B-1----:R-:W3:Y:S01]  /*0b60*/  LDG.E R3, desc[UR8][R6.64+0x4] ;  /* 0x0000040806037981 */ /* 0x002ee2000c1e1900 */
[----:B------:R-:W-:Y:S01]  /*0b70*/  MOV R10, RZ ;  /* 0x000000ff000a7202 */ /* 0x000fe20000000f00 */
[----:B------:R-:W-:-:S05]  /*0b80*/  @P1 IMAD.MOV.U32 R10, RZ, RZ, 0x1 ;  /* 0x00000001ff0a1424 */ /* 0x000fca00078e00ff */
[----:B------:R-:W-:-:S04]  /*0b90*/  @P2 IADD3 R10, PT, PT, R10, 0x1, RZ ;  /* 0x000000010a0a2810 */ /* 0x000fc80007ffe0ff */
[----:B------:R-:W-:-:S04]  /*0ba0*/  @P3 IADD3 R10, PT, PT, R10, 0x1, RZ ;  /* 0x000000010a0a3810 */ /* 0x000fc80007ffe0ff */
[----:B------:R-:W-:-:S04]  /*0bb0*/  @P4 IADD3 R10, PT, PT, R10, 0x1, RZ ;  /* 0x000000010a0a4810 */ /* 0x000fc80007ffe0ff */
[----:B------:R-:W-:-:S05]  /*0bc0*/  @P0 IADD3 R10, PT, PT, R10, 0x1, RZ ;  /* 0x000000010a0a0810 */ /* 0x000fca0007ffe0ff */
[----:B---3--:R-:W-:-:S05]  /*0bd0*/  IMAD.IADD R3, R3, 0x1, R10 ;  /* 0x0000000103037824 */ /* 0x008fca00078e020a */
[----:B------:R1:W-:Y:S04]  /*0be0*/  STG.E desc[UR8][R6.64+0x8], R3 ;  /* 0x0000080306007986 */ /* 0x0003e8000c101908 */
[----:B0-----:R-:W3:Y:S01]  /*0bf0*/  LDG.E.64 R8, desc[UR8][R4.64+-0x630] ;  /* 0xfff9d00804087981 */ /* 0x001ee2000c1e1b00 */
[----:B------:R-:W-:Y:S01]  /*0c00*/  @P0 IADD3 R0, PT, PT, R0, 0x1, RZ ;  /* 0x0000000100000810 */ /* 0x000fe20007ffe0ff */
        /* <DEDUP_REMOVED lines=21> */
[----:B------:R-:W-:-:S07]  /*0d60*/  @P3 IMAD.MOV.U32 R21, RZ, RZ, 0x2 ;  /* 0x00000002ff153424 */ /* 0x000fce00078e00ff */
        /* <DEDUP_REMOVED lines=26> */
[----:B------:R-:W-:Y:S01]  /*0f10*/  IMAD.MOV.U32 R10, RZ, RZ, RZ ;  /* 0x000000ffff0a7224 */ /* 0x000fe200078e00ff */
[----:B------:R-:W-:-:S04]  /*0f20*/  @P1 MOV R10, 0x1 ;  /* 0x00000001000a1802 */ /* 0x000fc80000000f00 */
[----:B------:R-:W-:-:S04]  /*0f30*/  @P2 IADD3 R10, PT, PT, R10, 0x1, RZ ;  /* 0x000000010a0a2810 */ /* 0x000fc80007ffe0ff */
[----:B------:R-:W-:-:S04]  /*0f40*/  @P3 IADD3 R10, PT, PT, R10, 0x1, RZ ;  /* 0x000000010a0a3810 */ /* 0x000fc80007ffe0ff */
[----:B------:R-:W-:-:S05]  /*0f50*/  @P4 IADD3 R10, PT, PT, R10, 0x1, RZ ;  /* 0x000000010a0a4810 */ /* 0x000fca0007ffe0ff */
[----:B------:R-:W-:-:S05]  /*0f60*/  @P0 VIADD R10, R10, 0x1 ;  /* 0x000000010a0a0836 */ /* 0x000fca0000000000 */
[----:B---3--:R-:W-:-:S05]  /*0f70*/  IADD3 R3, PT, PT, R3, R10, RZ ;  /* 0x0000000a03037210 */ /* 0x008fca0007ffe0ff */
        /* <DEDUP_REMOVED lines=21> */
[----:B------:R-:W-:Y:S01]  /*10d0*/  @P2 VIADD R0, R0, 0x1 ;  /* 0x0000000100002836 */ /* 0x000fe20000000000 */
        /* <DEDUP_REMOVED lines=22> */
[----:B--2---:R-:W-:-:S07]  /*1240*/  @P0 IMAD.MOV.U32 R21, RZ, RZ, 0x4 ;  /* 0x00000004ff150424 */ /* 0x004fce00078e00ff */
[----:B------:R-:W2:Y:S01]  /*1250*/  @P0 LDC.64 R14, c[0x0][0x390] ;  /* 0x0000e400ff0e0b82 */ /* 0x000ea20000000a00 */
[----:B0-----:R-:W-:-:S05]  /*1260*/  @P0 IMAD.WIDE R12, R0, 0x8, R12 ;  /* 0x00000008000c0825 */ /* 0x001fca00078e020c */
[----:B------:R0:W-:Y:S01]  /*1270*/  @P0 STG.E.64 desc[UR8][R12.64], R8 ;  /* 0x000000080c000986 */ /* 0x0001e2000c101b08 */
[----:B--2---:R-:W-:-:S05]  /*1280*/  @P0 IMAD.WIDE R14, R0, 0x4, R14 ;  /* 0x00000004000e0825 */ /* 0x004fca00078e020e */
[----:B------:R2:W-:Y:S04]  /*1290*/  @P0 STG.E desc[UR8][R14.64], R21 ;  /* 0x000000150e000986 */ /* 0x0005e8000c101908 */
[----:B-1----:R-:W3:Y:S01]  /*12a0*/  LDG.E R3, desc[UR8][R6.64+0xc] ;  /* 0x00000c0806037981 */ /* 0x002ee2000c1e1900 */
[----:B------:R-:W-:Y:S02]  /*12b0*/  MOV R10, RZ ;  /* 0x000000ff000a7202 */ /* 0x000fe40000000f00 */
[----:B------:R-:W-:-:S04]  /*12c0*/  @P1 MOV R10, 0x1 ;  /* 0x00000001000a1802 */ /* 0x000fc80000000f00 */
[----:B------:R-:W-:-:S04]  /*12d0*/  @P2 IADD3 R10, PT, PT, R10, 0x1, RZ ;  /* 0x000000010a0a2810 */ /* 0x000fc80007ffe0ff */
[----:B------:R-:W-:-:S05]  /*12e0*/  @P3 IADD3 R10, PT, PT, R10, 0x1, RZ ;  /* 0x000000010a0a3810 */ /* 0x000fca0007ffe0ff */
[----:B------:R-:W-:-:S05]  /*12f0*/  @P4 VIADD R10, R10, 0x1 ;  /* 0x000000010a0a4836 */ /* 0x000fca0000000000 */
[----:B------:R-:W-:-:S04]  /*1300*/  @P0 IADD3 R10, PT, PT, R10, 0x1, RZ ;  /* 0x000000010a0a0810 */ /* 0x000fc80007ffe0ff */
        /* <DEDUP_REMOVED lines=42> */
[----:B------:R-:W-:Y:S01]  /*15b0*/  @P4 VIADD R0, R0, 0x1 ;  /* 0x0000000100004836 */ /* 0x000fe20000000000 */
        /* <DEDUP_REMOVED lines=11> */
[----:B------:R-:W-:-:S05]  /*1670*/  @P2 IADD3 R10, PT, PT, R10, 0x1, RZ ;  /* 0x000000010a0a2810 */ /* 0x000fca0007ffe0ff */
[----:B------:R-:W-:-:S05]  /*1680*/  @P3 VIADD R10, R10, 0x1 ;  /* 0x000000010a0a3836 */ /* 0x000fca0000000000 */
[----:B------:R-:W-:-:S04]  /*1690*/  @P4 IADD3 R10, PT, PT, R10, 0x1, RZ ;  /* 0x000000010a0a4810 */ /* 0x000fc80007ffe0ff */
        /* <DEDUP_REMOVED lines=226> */
[----:B-1----:R-:W2:Y:S01]  /*24c0*/  LDG.E R3, desc[UR8][R6.64+0x20] ;  /* 0x0000200806037981 */ /* 0x002ea2000c1e1900 */
[----:B------:R-:W-:Y:S02]  /*24d0*/  MOV R4, RZ ;  /* 0x000000ff00047202 */ /* 0x000fe40000000f00 */
[----:B------:R-:W-:Y:S02]  /*24e0*/  @P1 MOV R4, 0x1 ;  /* 0x0000000100041802 */ /* 0x000fe40000000f00 */
[----:B------:R-:W-:Y:S02]  /*24f0*/  IADD3 R2, PT, PT, R2, 0x1, RZ ;  /* 0x0000000102027810 */ /* 0x000fe40007ffe0ff */
[----:B------:R-:W-:-:S02]  /*2500*/  @P2 IADD3 R4, PT, PT, R4, 0x1, RZ ;  /* 0x0000000104042810 */ /* 0x000fc40007ffe0ff */
[----:B------:R-:W-:Y:S02]  /*2510*/  ISETP.NE.AND P1, PT, R2, 0xa, PT ;  /* 0x0000000a0200780c */ /* 0x000fe40003f25270 */
[----:B------:R-:W-:Y:S02]  /*2520*/  @P3 IADD3 R4, PT, PT, R4, 0x1, RZ ;  /* 0x0000000104043810 */ /* 0x000fe40007ffe0ff */
[----:B------:R-:W-:-:S03]  /*2530*/  @P0 IADD3 R0, PT, PT, R0, 0x1, RZ ;  /* 0x0000000100000810 */ /* 0x000fc60007ffe0ff */
[----:B------:R-:W-:-:S05]  /*2540*/  @P4 VIADD R4, R4, 0x1 ;  /* 0x0000000104044836 */ /* 0x000fca0000000000 */
[----:B------:R-:W-:-:S04]  /*2550*/  @P0 IADD3 R4, PT, PT, R4, 0x1, RZ ;  /* 0x0000000104040810 */ /* 0x000fc80007ffe0ff */
[----:B--2---:R-:W-:-:S05]  /*2560*/  IADD3 R3, PT, PT, R3, R4, RZ ;  /* 0x0000000403037210 */ /* 0x004fca0007ffe0ff */
[----:B------:R3:W-:Y:S01]  /*2570*/  STG.E desc[UR8][R6.64+0x24], R3 ;  /* 0x0000240306007986 */ /* 0x0007e2000c101908 */
[----:B------:R-:W-:Y:S05]  /*2580*/  @P1 BRA `(.L_x_0) ;  /* 0xffffffd800cc1947 */ /* 0x000fea000383ffff */
[----:B------:R-:W-:Y:S05]  /*2590*/  EXIT ;  /* 0x000000000000794d */ /* 0x000fea0003800000 */
.L_x_1:
[----:B------:R-:W-:-:S00]  /*25a0*/  BRA `(.L_x_1) ;  /* 0xfffffffc00fc7947 */ /* 0x000fc0000383ffff */
[----:B------:R-:W-:-:S00]  /*25b0*/  NOP ;  /* 0x0000000000007918 */ /* 0x000fc00000000000 */
        /* <DEDUP_REMOVED lines=12> */
.L_x_59:


//--------------------- .text._Z12test_defaultPdS_ --------------------------
	.section	.text._Z12test_defaultPdS_,"ax",@progbits
	.align	128
        .global         _Z12test_defaultPdS_
        .type           _Z12test_defaultPdS_,@function
        .size           _Z12test_defaultPdS_,(.L_x_58 - _Z12test_defaultPdS_)
        .other          _Z12test_defaultPdS_,@"STO_CUDA_ENTRY STV_DEFAULT"
_Z12test_defaultPdS_:
.text._Z12test_defaultPdS_:
[----:B------:R-:W-:Y:S01]  /*0000*/  LDC R1, c[0x0][0x37c] ;  /* 0x0000df00ff017b82 */ /* 0x000fe20000000800 */
[----:B------:R-:W0:Y:S01]  /*0010*/  S2R R0, SR_CTAID.X ;  /* 0x0000000000007919 */ /* 0x000e220000002500 */
[----:B------:R-:W0:Y:S01]  /*0020*/  LDCU UR4, c[0x0][0x360] ;  /* 0x00006c00ff0477ac */ /* 0x000e220008000800 */
[----:B------:R-:W0:Y:S02]  /*0030*/  S2R R3, SR_TID.X ;  /* 0x0000000000037919 */ /* 0x000e240000002100 */
[----:B0-----:R-:W-:-:S05]  /*0040*/  IMAD R0, R0, UR4, R3 ;  /* 0x0000000400007c24 */ /* 0x001fca000f8e0203 */
[----:B------:R-:W-:-:S13]  /*0050*/  ISETP.GT.AND P0, PT, R0, 0x63, PT ;  /* 0x000000630000780c */ /* 0x000fda0003f04270 */
[----:B------:R-:W-:Y:S05]  /*0060*/  @P0 EXIT ;  /* 0x000000000000094d */ /* 0x000fea0003800000 */
[----:B------:R-:W0:Y:S01]  /*0070*/  LDC.64 R4, c[0x0][0x380] ;  /* 0x0000e000ff047b82 */ /* 0x000e220000000a00 */
[----:B------:R-:W1:Y:S01]  /*0080*/  LDCU.64 UR4, c[0x0][0x358] ;  /* 0x00006b00ff0477ac */ /* 0x000e620008000a00 */
[----:B0-----:R-:W-:-:S05]  /*0090*/  IMAD.WIDE R6, R0, 0x8, R4 ;  /* 0x0000000800067825 */ /* 0x001fca00078e0204 */
[----:B-1----:R0:W5:Y:S01]  /*00a0*/  LDG.E.64 R12, desc[UR4][R6.64] ;  /* 0x00000004060c7981 */ /* 0x002162000c1e1b00 */
[----:B------:R-:W-:Y:S01]  /*00b0*/  IMAD.HI R2, R0, 0x66666667, RZ ;  /* 0x6666666700027827 */ /* 0x000fe200078e02ff */
[----:B------:R-:W-:Y:S04]  /*00c0*/  BSSY.RECONVERGENT B1, `(.L_x_2) ;  /* 0x0000012000017945 */ /* 0x000fe80003800200 */
[----:B------:R-:W-:Y:S01]  /*00d0*/  BSSY.RELIABLE B0, `(.L_x_3) ;  /* 0x000000e000007945 */ /* 0x000fe20003800100 */
[----:B------:R-:W-:Y:S01]  /*00e0*/  IMAD.MOV.U32 R9, RZ, RZ, 0x2 ;  /* 0x00000002ff097424 */ /* 0x000fe200078e00ff */
[----:B------:R-:W-:-:S04]  /*00f0*/  SHF.R.U32.HI R3, RZ, 0x1f, R2 ;  /* 0x0000001fff037819 */ /* 0x000fc80000011602 */
[----:B------:R-:W-:-:S05]  /*0100*/  LEA.HI.SX32 R3, R2, R3, 0x1e ;  /* 0x0000000302037211 */ /* 0x000fca00078ff2ff */
[----:B------:R-:W-:-:S05]  /*0110*/  IMAD R8, R3, -0xa, R0 ;  /* 0xfffffff603087824 */ /* 0x000fca00078e0200 */
[----:B------:R-:W-:-:S13]  /*0120*/  ISETP.NE.AND P4, PT, R8, RZ, PT ;  /* 0x000000ff0800720c */ /* 0x000fda0003f85270 */
[----:B0-----:R-:W-:Y:S05]  /*0130*/  @!P4 BRA `(.L_x_4) ;  /* 0x00000000001cc947 */ /* 0x001fea0003800000 */
[----:B------:R-:W2:Y:S01]  /*0140*/  LDG.E.64 R2, desc[UR4][R6.64+-0x8] ;  /* 0xfffff80406027981 */ /* 0x000ea2000c1e1b00 */
[----:B------:R-:W-:Y:S01]  /*0150*/  ISETP.NE.AND P0, PT, R8, 0x9, PT ;  /* 0x000000090800780c */ /* 0x000fe20003f05270 */
[----:B------:R-:W-:-:S12]  /*0160*/  IMAD.MOV.U32 R9, RZ, RZ, 0x2 ;  /* 0x00000002ff097424 */ /* 0x000fd800078e00ff */
[----:B------:R-:W-:Y:S05]  /*0170*/  @!P0 BREAK.RELIABLE B0 ;  /* 0x0000000000008942 */ /* 0x000fea0003800100 */
[----:B--2--5:R-:W-:Y:S01]  /*0180*/  DADD R12, R12, R2 ;  /* 0x000000000c0c7229 */ /* 0x024fe20000000002 */
[----:B------:R-:W-:Y:S10]  /*0190*/  @!P0 BRA `(.L_x_5) ;  /* 0x0000000000108947 */ /* 0x000ff40003800000 */
[----:B------:R-:W-:-:S07]  /*01a0*/  IMAD.MOV.U32 R9, RZ, RZ, 0x3 ;  /* 0x00000003ff097424 */ /* 0x000fce00078e00ff */
.L_x_4:
[----:B------:R-:W-:Y:S05]  /*01b0*/  BSYNC.RELIABLE B0 ;  /* 0x0000000000007941 */ /* 0x000fea0003800100 */
.L_x_3:
[----:B------:R-:W2:Y:S02]  /*01c0*/  LDG.E.64 R2, desc[UR4][R6.64+0x8] ;  /* 0x0000080406027981 */ /* 0x000ea4000c1e1b00 */
[----:B--2--5:R-:W-:-:S11]  /*01d0*/  DADD R12, R2, R12 ;  /* 0x00000000020c7229 */ /* 0x024fd6000000000c */
.L_x_5:
[----:B------:R-:W-:Y:S05]  /*01e0*/  BSYNC.RECONVERGENT B1 ;  /* 0x0000000000017941 */ /* 0x000fea0003800200 */
.L_x_2:
[----:B------:R-:W-:Y:S05]  /*01f0*/  WARPSYNC.ALL ;  /* 0x0000000000007948 */ /* 0x000fea0003800000 */
[----:B------:R-:W-:Y:S01]  /*0200*/  ISETP.GE.AND P0, PT, R0, 0x14, PT ;  /* 0x000000140000780c */ /* 0x000fe20003f06270 */
[----:B------:R-:W-:Y:S04]  /*0210*/  BSSY.RECONVERGENT B2, `(.L_x_6) ;  /* 0x000000f000027945 */ /* 0x000fe80003800200 */
[----:B------:R-:W-:Y:S08]  /*0220*/  BSSY.RELIABLE B1, `(.L_x_7) ;  /* 0x000000a000017945 */ /* 0x000ff00003800100 */
[----:B------:R-:W-:Y:S05]  /*0230*/  @!P0 BRA `(.L_x_8) ;  /* 0x0000000000208947 */ /* 0x000fea0003800000 */
[----:B------:R-:W-:-:S04]  /*0240*/  VIADD R3, R0, 0xfffffff6 ;  /* 0xfffffff600037836 */ /* 0x000fc80000000000 */
[----:B------:R-:W-:-:S06]  /*0250*/  IMAD.WIDE.U32 R2, R3, 0x8, R4 ;  /* 0x0000000803027825 */ /* 0x000fcc00078e0004 */
[----:B------:R-:W2:Y:S01]  /*0260*/  LDG.E.64 R2, desc[UR4][R2.64] ;  /* 0x0000000402027981 */ /* 0x000ea2000c1e1b00 */
[----:B------:R-:W-:Y:S01]  /*0270*/  ISETP.GT.U32.AND P0, PT, R0, 0x4f, PT ;  /* 0x0000004f0000780c */ /* 0x000fe20003f04070 */
[----:B------:R-:W-:-:S12]  /*0280*/  VIADD R9, R9, 0x1 ;  /* 0x0000000109097836 */ /* 0x000fd80000000000 */
[----:B------:R-:W-:Y:S05]  /*0290*/  @P0 BREAK.RELIABLE B1 ;  /* 0x0000000000010942 */ /* 0x000fea0003800100 */
[----:B--2---:R-:W-:Y:S01]  /*02a0*/  DADD R12, R12, R2 ;  /* 0x000000000c0c7229 */ /* 0x004fe20000000002 */
[----:B------:R-:W-:Y:S10]  /*02b0*/  @P0 BRA `(.L_x_9) ;  /* 0x0000000000100947 */ /* 0x000ff40003800000 */
.L_x_8:
[----:B------:R-:W-:Y:S05]  /*02c0*/  BSYNC.RELIABLE B1 ;  /* 0x0000000000017941 */ /* 0x000fea0003800100 */
.L_x_7:
[----:B------:R-:W2:Y:S01]  /*02d0*/  LDG.E.64 R2, desc[UR4][R6.64+0x50] ;  /* 0x0000500406027981 */ /* 0x000ea2000c1e1b00 */
[----:B------:R-:W-:Y:S01]  /*02e0*/  VIADD R9, R9, 0x1 ;  /* 0x0000000109097836 */ /* 0x000fe20000000000 */
[----:B--2---:R-:W-:-:S11]  /*02f0*/  DADD R12, R2, R12 ;  /* 0x00000000020c7229 */ /* 0x004fd6000000000c */
.L_x_9:
[----:B------:R-:W-:Y:S05]  /*0300*/  BSYNC.RECONVERGENT B2 ;  /* 0x0000000000027941 */ /* 0x000fea0003800200 */
.L_x_6:
[----:B------:R-:W-:Y:S05]  /*0310*/  WARPSYNC.ALL ;  /* 0x0000000000007948 */ /* 0x000fea0003800000 */
[----:B------:R-:W0:Y:S01]  /*0320*/  I2F.F64.U32 R4, R9 ;  /* 0x0000000900047312 */ /* 0x000e220000201800 */
[----:B------:R-:W-:Y:S01]  /*0330*/  IMAD.MOV.U32 R2, RZ, RZ, 0x1 ;  /* 0x00000001ff027424 */ /* 0x000fe200078e00ff */
[----:B------:R-:W-:Y:S01]  /*0340*/  FSETP.GEU.AND P1, PT, |R13|, 6.5827683646048100446e-37, PT ;  /* 0x036000000d00780b */ /* 0x000fe20003f2e200 */
[----:B------:R-:W-:Y:S05]  /*0350*/  BSSY.RECONVERGENT B2, `(.L_x_10) ;  /* 0x0000011000027945 */ /* 0x000fea0003800200 */
[----:B0-----:R-:W0:Y:S02]  /*0360*/  MUFU.RCP64H R3, R5 ;  /* 0x0000000500037308 */ /* 0x001e240000001800 */
[----:B0-----:R-:W-:-:S08]  /*0370*/  DFMA R10, -R4, R2, 1 ;  /* 0x3ff00000040a742b */ /* 0x001fd00000000102 */
[----:B------:R-:W-:-:S08]  /*0380*/  DFMA R10, R10, R10, R10 ;  /* 0x0000000a0a0a722b */ /* 0x000fd0000000000a */
[----:B------:R-:W-:-:S08]  /*0390*/  DFMA R10, R2, R10, R2 ;  /* 0x0000000a020a722b */ /* 0x000fd00000000002 */
[----:B------:R-:W-:-:S08]  /*03a0*/  DFMA R2, -R4, R10, 1 ;  /* 0x3ff000000402742b */ /* 0x000fd0000000010a */
[----:B------:R-:W-:-:S08]  /*03b0*/  DFMA R2, R10, R2, R10 ;  /* 0x000000020a02722b */ /* 0x000fd0000000000a */
[----:B------:R-:W-:-:S08]  /*03c0*/  DMUL R10, R2, R12 ;  /* 0x0000000c020a7228 */ /* 0x000fd00000000000 */
[----:B------:R-:W-:-:S08]  /*03d0*/  DFMA R14, -R4, R10, R12 ;  /* 0x0000000a040e722b */ /* 0x000fd0000000010c */
[----:B------:R-:W-:-:S10]  /*03e0*/  DFMA R2, R2, R14, R10 ;  /* 0x0000000e0202722b */ /* 0x000fd4000000000a */
[----:B------:R-:W-:-:S05]  /*03f0*/  FFMA R9, RZ, R5, R3 ;  /* 0x00000005ff097223 */ /* 0x000fca0000000003 */
[----:B------:R-:W-:-:S13]  /*0400*/  FSETP.GT.AND P0, PT, |R9|, 1.469367938527859385e-39, PT ;  /* 0x001000000900780b */ /* 0x000fda0003f04200 */
[----:B------:R-:W-:Y:S05]  /*0410*/  @P0 BRA P1, `(.L_x_11) ;  /* 0x0000000000100947 */ /* 0x000fea0000800000 */
[----:B------:R-:W-:Y:S01]  /*0420*/  IMAD.MOV.U32 R10, RZ, RZ, R4 ;  /* 0x000000ffff0a7224 */ /* 0x000fe200078e0004 */
[----:B------:R-:W-:Y:S01]  /*0430*/  MOV R16, 0x460 ;  /* 0x0000046000107802 */ /* 0x000fe20000000f00 */
[----:B------:R-:W-:-:S07]  /*0440*/  IMAD.MOV.U32 R11, RZ, RZ, R5 ;  /* 0x000000ffff0b7224 */ /* 0x000fce00078e0005 */
[----:B------:R-:W-:Y:S05]  /*0450*/  CALL.REL.NOINC `($__internal_0_$__cuda_sm20_div_rn_f64_full) ;  /* 0x0000000c00ac7944 */ /* 0x000fea0003c00000 */
.L_x_11:
[----:B------:R-:W-:Y:S05]  /*0460*/  BSYNC.RECONVERGENT B2 ;  /* 0x0000000000027941 */ /* 0x000fea0003800200 */
.L_x_10:
[----:B------:R-:W0:Y:S02]  /*0470*/  LDC.64 R4, c[0x0][0x388] ;  /* 0x0000e200ff047b82 */ /* 0x000e240000000a00 */
[----:B0-----:R-:W-:-:S05]  /*0480*/  IMAD.WIDE R4, R0, 0x8, R4 ;  /* 0x0000000800047825 */ /* 0x001fca00078e0204 */
[----:B------:R0:W-:Y:S04]  /*0490*/  STG.E.64 desc[UR4][R4.64], R2 ;  /* 0x0000000204007986 */ /* 0x0001e8000c101b04 */
[----:B------:R0:W5:Y:S01]  /*04a0*/  LDG.E.64 R12, desc[UR4][R6.64+0x320] ;  /* 0x00032004060c7981 */ /* 0x000162000c1e1b00 */
[----:B------:R-:W-:Y:S04]  /*04b0*/  BSSY.RECONVERGENT B3, `(.L_x_12) ;  /* 0x000000e000037945 */ /* 0x000fe80003800200 */
[----:B------:R-:W-:Y:S01]  /*04c0*/  BSSY.RELIABLE B2, `(.L_x_13) ;  /* 0x000000a000027945 */ /* 0x000fe20003800100 */
[----:B------:R-:W-:-:S03]  /*04d0*/  IMAD.MOV.U32 R9, RZ, RZ, 0x2 ;  /* 0x00000002ff097424 */ /* 0x000fc600078e00ff */
[----:B------:R-:W-:Y:S05]  /*04e0*/  @!P4 BRA `(.L_x_14) ;  /* 0x00000000001cc947 */ /* 0x000fea0003800000 */
[----:B0-----:R-:W2:Y:S01]  /*04f0*/  LDG.E.64 R2, desc[UR4][R6.64+0x318] ;  /* 0x0003180406027981 */ /* 0x001ea2000c1e1b00 */
[----:B------:R-:W-:Y:S01]  /*0500*/  ISETP.NE.AND P0, PT, R8, 0x9, PT ;  /* 0x000000090800780c */ /* 0x000fe20003f05270 */
[----:B------:R-:W-:-:S12]  /*0510*/  IMAD.MOV.U32 R9, RZ, RZ, 0x2 ;  /* 0x00000002ff097424 */ /* 0x000fd800078e00ff */
[----:B------:R-:W-:Y:S05]  /*0520*/  @!P0 BREAK.RELIABLE B2 ;  /* 0x0000000000028942 */ /* 0x000fea0003800100 */
[----:B--2--5:R-:W-:Y:S01]  /*0530*/  DADD R12, R12, R2 ;  /* 0x000000000c0c7229 */ /* 0x024fe20000000002 */
[----:B------:R-:W-:Y:S10]  /*0540*/  @!P0 BRA `(.L_x_15) ;  /* 0x0000000000108947 */ /* 0x000ff40003800000 */
[----:B------:R-:W-:-:S07]  /*0550*/  IMAD.MOV.U32 R9, RZ, RZ, 0x3 ;  /* 0x00000003ff097424 */ /* 0x000fce00078e00ff */
.L_x_14:
[----:B------:R-:W-:Y:S05]  /*0560*/  BSYNC.RELIABLE B2 ;  /* 0x0000000000027941 */ /* 0x000fea0003800100 */
.L_x_13:
[----:B0-----:R-:W2:Y:S02]  /*0570*/  LDG.E.64 R2, desc[UR4][R6.64+0x328] ;  /* 0x0003280406027981 */ /* 0x001ea4000c1e1b00 */
[----:B--2--5:R-:W-:-:S11]  /*0580*/  DADD R12, R2, R12 ;  /* 0x00000000020c7229 */ /* 0x024fd6000000000c */
.L_x_15:
[----:B------:R-:W-:Y:S05]  /*0590*/  BSYNC.RECONVERGENT B3 ;  /* 0x0000000000037941 */ /* 0x000fea0003800200 */
.L_x_12:
[----:B------:R-:W-:Y:S05]  /*05a0*/  WARPSYNC.ALL ;  /* 0x0000000000007948 */ /* 0x000fea0003800000 */
[----:B------:R-:W-:Y:S01]  /*05b0*/  ISETP.GE.AND P0, PT, R0, 0x14, PT ;  /* 0x000000140000780c */ /* 0x000fe20003f06270 */
[----:B------:R-:W-:Y:S04]  /*05c0*/  BSSY.RECONVERGENT B4, `(.L_x_16) ;  /* 0x0000010000047945 */ /* 0x000fe80003800200 */
[----:B------:R-:W-:Y:S08]  /*05d0*/  BSSY.RELIABLE B3, `(.L_x_17) ;  /* 0x000000b000037945 */ /* 0x000ff00003800100 */
[----:B------:R-:W-:Y:S05]  /*05e0*/  @!P0 BRA `(.L_x_18) ;  /* 0x0000000000248947 */ /* 0x000fea0003800000 */
[----:B------:R-:W0:Y:S01]  /*05f0*/  LDC.64 R2, c[0x0][0x380] ;  /* 0x0000e000ff027b82 */ /* 0x000e220000000a00 */
[----:B------:R-:W-:-:S04]  /*0600*/  VIADD R11, R0, 0x5a ;  /* 0x0000005a000b7836 */ /* 0x000fc80000000000 */
[----:B0-----:R-:W-:-:S06]  /*0610*/  IMAD.WIDE.U32 R2, R11, 0x8, R2 ;  /* 0x000000080b027825 */ /* 0x001fcc00078e0002 */
[----:B------:R-:W2:Y:S01]  /*0620*/  LDG.E.64 R2, desc[UR4][R2.64] ;  /* 0x0000000402027981 */ /* 0x000ea2000c1e1b00 */
[----:B------:R-:W-:Y:S01]  /*0630*/  ISETP.GT.U32.AND P0, PT, R0, 0x4f, PT ;  /* 0x0000004f0000780c */ /* 0x000fe20003f04070 */
[----:B------:R-:W-:-:S12]  /*0640*/  VIADD R9, R9, 0x1 ;  /* 0x0000000109097836 */ /* 0x000fd80000000000 */
[----:B------:R-:W-:Y:S05]  /*0650*/  @P0 BREAK.RELIABLE B3 ;  /* 0x0000000000030942 */ /* 0x000fea0003800100 */
[----:B--2---:R-:W-:Y:S01]  /*0660*/  DADD R12, R12, R2 ;  /* 0x000000000c0c7229 */ /* 0x004fe20000000002 */
[----:B------:R-:W-:Y:S10]  /*0670*/  @P0 BRA `(.L_x_19) ;  /* 0x0000000000100947 */ /* 0x000ff40003800000 */
.L_x_18:
[----:B------:R-:W-:Y:S05]  /*0680*/  BSYNC.RELIABLE B3 ;  /* 0x0000000000037941 */ /* 0x000fea0003800100 */
.L_x_17:
[----:B------:R-:W2:Y:S01]  /*0690*/  LDG.E.64 R2, desc[UR4][R6.64+0x370] ;  /* 0x0003700406027981 */ /* 0x000ea2000c1e1b00 */
[----:B------:R-:W-:Y:S01]  /*06a0*/  VIADD R9, R9, 0x1 ;  /* 0x0000000109097836 */ /* 0x000fe20000000000 */
[----:B--2---:R-:W-:-:S11]  /*06b0*/  DADD R12, R2, R12 ;  /* 0x00000000020c7229 */ /* 0x004fd6000000000c */
.L_x_19:
[----:B------:R-:W-:Y:S05]  /*06c0*/  BSYNC.RECONVERGENT B4 ;  /* 0x0000000000047941 */ /* 0x000fea0003800200 */
.L_x_16:
[----:B------:R-:W-:Y:S05]  /*06d0*/  WARPSYNC.ALL ;  /* 0x0000000000007948 */ /* 0x000fea0003800000 */
[----:B------:R-:W0:Y:S01]  /*06e0*/  I2F.F64.U32 R10, R9 ;  /* 0x00000009000a7312 */ /* 0x000e220000201800 */
[----:B------:R-:W-:Y:S01]  /*06f0*/  IMAD.MOV.U32 R2, RZ, RZ, 0x1 ;  /* 0x00000001ff027424 */ /* 0x000fe200078e00ff */
[----:B------:R-:W-:Y:S01]  /*0700*/  FSETP.GEU.AND P1, PT, |R13|, 6.5827683646048100446e-37, PT ;  /* 0x036000000d00780b */ /* 0x000fe20003f2e200 */
[----:B------:R-:W-:Y:S01]  /*0710*/  BSSY.RECONVERGENT B5, `(.L_x_20) ;  /* 0x0000010000057945 */ /* 0x000fe20003800200 */
[----:B------:R-:W-:-:S04]  /*0720*/  ISETP.NE.AND P4, PT, R8, RZ, PT ;  /* 0x000000ff0800720c */ /* 0x000fc80003f85270 */
        /* <DEDUP_REMOVED lines=12> */
[----:B------:R-:W-:-:S07]  /*07f0*/  MOV R16, 0x810 ;  /* 0x0000081000107802 */ /* 0x000fce0000000f00 */
[----:B------:R-:W-:Y:S05]  /*0800*/  CALL.REL.NOINC `($__internal_0_$__cuda_sm20_div_rn_f64_full) ;  /* 0x0000000800c07944 */ /* 0x000fea0003c00000 */
.L_x_21:
[----:B------:R-:W-:Y:S05]  /*0810*/  BSYNC.RECONVERGENT B5 ;  /* 0x0000000000057941 */ /* 0x000fea0003800200 */
.L_x_20:
        /* <DEDUP_REMOVED lines=13> */
.L_x_24:
[----:B------:R-:W-:Y:S05]  /*08f0*/  BSYNC.RELIABLE B5 ;  /* 0x0000000000057941 */ /* 0x000fea0003800100 */
.L_x_23:
[----:B0-----:R-:W2:Y:S02]  /*0900*/  LDG.E.64 R2, desc[UR4][R6.64+0x648] ;  /* 0x0006480406027981 */ /* 0x001ea4000c1e1b00 */
[----:B--2--5:R-:W-:-:S11]  /*0910*/  DADD R12, R2, R12 ;  /* 0x00000000020c7229 */ /* 0x024fd6000000000c */
.L_x_25:
[----:B------:R-:W-:Y:S05]  /*0920*/  BSYNC.RECONVERGENT B4 ;  /* 0x0000000000047941 */ /* 0x000fea0003800200 */
.L_x_22:
        /* <DEDUP_REMOVED lines=14> */
.L_x_28:
[----:B------:R-:W-:Y:S05]  /*0a10*/  BSYNC.RELIABLE B6 ;  /* 0x0000000000067941 */ /* 0x000fea0003800100 */
.L_x_27:
[----:B------:R-:W2:Y:S01]  /*0a20*/  LDG.E.64 R2, desc[UR4][R6.64+0x690] ;  /* 0x0006900406027981 */ /* 0x000ea2000c1e1b00 */
[----:B------:R-:W-:Y:S01]  /*0a30*/  IADD3 R9, PT, PT, R9, 0x1, RZ ;  /* 0x0000000109097810 */ /* 0x000fe20007ffe0ff */
[----:B--2---:R-:W-:-:S11]  /*0a40*/  DADD R12, R2, R12 ;  /* 0x00000000020c7229 */ /* 0x004fd6000000000c */
.L_x_29:
[----:B------:R-:W-:Y:S05]  /*0a50*/  BSYNC.RECONVERGENT B4 ;  /* 0x0000000000047941 */ /* 0x000fea0003800200 */
.L_x_26:
        /* <DEDUP_REMOVED lines=20> */
.L_x_31:
[----:B------:R-:W-:Y:S05]  /*0ba0*/  BSYNC.RECONVERGENT B7 ;  /* 0x0000000000077941 */ /* 0x000fea0003800200 */
.L_x_30:
        /* <DEDUP_REMOVED lines=13> */
.L_x_34:
[----:B------:R-:W-:Y:S05]  /*0c80*/  BSYNC.RELIABLE B7 ;  /* 0x0000000000077941 */ /* 0x000fea0003800100 */
.L_x_33:
[----:B0-----:R-:W2:Y:S02]  /*0c90*/  LDG.E.64 R2, desc[UR4][R6.64+0x968] ;  /* 0x0009680406027981 */ /* 0x001ea4000c1e1b00 */
[----:B--2--5:R-:W-:-:S11]  /*0ca0*/  DADD R12, R2, R12 ;  /* 0x00000000020c7229 */ /* 0x024fd6000000000c */
.L_x_35:
[----:B------:R-:W-:Y:S05]  /*0cb0*/  BSYNC.RECONVERGENT B4 ;  /* 0x0000000000047941 */ /* 0x000fea0003800200 */
.L_x_32:
        /* <DEDUP_REMOVED lines=14> */
.L_x_38:
[----:B------:R-:W-:Y:S05]  /*0da0*/  BSYNC.RELIABLE B8 ;  /* 0x0000000000087941 */ /* 0x000fea0003800100 */
.L_x_37:
[----:B------:R-:W2:Y:S01]  /*0db0*/  LDG.E.64 R2, desc[UR4][R6.64+0x9b0] ;  /* 0x0009b00406027981 */ /* 0x000ea2000c1e1b00 */
[----:B------:R-:W-:Y:S01]  /*0dc0*/  VIADD R9, R9, 0x1 ;  /* 0x0000000109097836 */ /* 0x000fe20000000000 */
[----:B--2---:R-:W-:-:S11]  /*0dd0*/  DADD R12, R2, R12 ;  /* 0x00000000020c7229 */ /* 0x004fd6000000000c */
.L_x_39:
[----:B------:R-:W-:Y:S05]  /*0de0*/  BSYNC.RECONVERGENT B4 ;  /* 0x0000000000047941 */ /* 0x000fea0003800200 */
.L_x_36:
        /* <DEDUP_REMOVED lines=20> */
.L_x_41:
[----:B------:R-:W-:Y:S05]  /*0f30*/  BSYNC.RECONVERGENT B9 ;  /* 0x0000000000097941 */ /* 0x000fea0003800200 */
.L_x_40:
        /* <DEDUP_REMOVED lines=13> */
.L_x_44:
[----:B------:R-:W-:Y:S05]  /*1010*/  BSYNC.RELIABLE B9 ;  /* 0x0000000000097941 */ /* 0x000fea0003800100 */
.L_x_43:
[----:B0-----:R-:W2:Y:S01]  /*1020*/  LDG.E.64 R2, desc[UR4][R6.64+0xc88] ;  /* 0x000c880406027981 */ /* 0x001ea2000c1e1b00 */
[----:B------:R-:W-:Y:S01]  /*1030*/  IMAD.MOV.U32 R14, RZ, RZ, R9 ;  /* 0x000000ffff0e7224 */ /* 0x000fe200078e0009 */
[----:B--2--5:R-:W-:-:S11]  /*1040*/  DADD R12, R2, R12 ;  /* 0x00000000020c7229 */ /* 0x024fd6000000000c */
.L_x_45:
[----:B------:R-:W-:Y:S05]  /*1050*/  BSYNC.RECONVERGENT B4 ;  /* 0x0000000000047941 */ /* 0x000fea0003800200 */
.L_x_42:
        /* <DEDUP_REMOVED lines=14> */
.L_x_48:
[----:B------:R-:W-:Y:S05]  /*1140*/  BSYNC.RELIABLE B10 ;  /* 0x00000000000a7941 */ /* 0x000fea0003800100 */
.L_x_47:
[----:B------:R-:W2:Y:S01]  /*1150*/  LDG.E.64 R6, desc[UR4][R6.64+0xcd0] ;  /* 0x000cd00406067981 */ /* 0x000ea2000c1e1b00 */
[----:B------:R-:W-:Y:S01]  /*1160*/  IADD3 R14, PT, PT, R14, 0x1, RZ ;  /* 0x000000010e0e7810 */ /* 0x000fe20007ffe0ff */
[----:B--2---:R-:W-:-:S11]  /*1170*/  DADD R12, R6, R12 ;  /* 0x00000000060c7229 */ /* 0x004fd6000000000c */
.L_x_49:
[----:B------:R-:W-:Y:S05]  /*1180*/  BSYNC.RECONVERGENT B4 ;  /* 0x0000000000047941 */ /* 0x000fea0003800200 */
.L_x_46:
        /* <DEDUP_REMOVED lines=21> */
.L_x_51:
[----:B------:R-:W-:Y:S05]  /*12e0*/  BSYNC.RECONVERGENT B11 ;  /* 0x00000000000b7941 */ /* 0x000fea0003800200 */
.L_x_50:
[----:B------:R-:W-:Y:S01]  /*12f0*/  STG.E.64 desc[UR4][R4.64+0xc80], R2 ;  /* 0x000c800204007986 */ /* 0x000fe2000c101b04 */
[----:B------:R-:W-:Y:S05]  /*1300*/  EXIT ;  /* 0x000000000000794d */ /* 0x000fea0003800000 */
        .weak           $__internal_0_$__cuda_sm20_div_rn_f64_full
        .type           $__internal_0_$__cuda_sm20_div_rn_f64_full,@function
        .size           $__internal_0_$__cuda_sm20_div_rn_f64_full,(.L_x_58 - $__internal_0_$__cuda_sm20_div_rn_f64_full)
$__internal_0_$__cuda_sm20_div_rn_f64_full:
[C---:B------:R-:W-:Y:S01]  /*1310*/  FSETP.GEU.AND P0, PT, |R11|.reuse, 1.469367938527859385e-39, PT ;  /* 0x001000000b00780b */ /* 0x040fe20003f0e200 */
[----:B------:R-:W-:Y:S01]  /*1320*/  IMAD.MOV.U32 R18, RZ, RZ, 0x1 ;  /* 0x00000001ff127424 */ /* 0x000fe200078e00ff */
[----:B------:R-:W-:Y:S01]  /*1330*/  LOP3.LUT R2, R11, 0x800fffff, RZ, 0xc0, !PT ;  /* 0x800fffff0b027812 */ /* 0x000fe200078ec0ff */
[----:B------:R-:W-:Y:S01]  /*1340*/  IMAD.MOV.U32 R9, RZ, RZ, 0x1ca00000 ;  /* 0x1ca00000ff097424 */ /* 0x000fe200078e00ff */
[C---:B------:R-:W-:Y:S01]  /*1350*/  FSETP.GEU.AND P1, PT, |R13|.reuse, 1.469367938527859385e-39, PT ;  /* 0x001000000d00780b */ /* 0x040fe20003f2e200 */
[----:B------:R-:W-:Y:S01]  /*1360*/  BSSY.RECONVERGENT B4, `(.L_x_52) ;  /* 0x0000052000047945 */ /* 0x000fe20003800200 */
[----:B------:R-:W-:Y:S01]  /*1370*/  LOP3.LUT R3, R2, 0x3ff00000, RZ, 0xfc, !PT ;  /* 0x3ff0000002037812 */ /* 0x000fe200078efcff */
[----:B------:R-:W-:Y:S01]  /*1380*/  IMAD.MOV.U32 R2, RZ, RZ, R10 ;  /* 0x000000ffff027224 */ /* 0x000fe200078e000a */
[----:B------:R-:W-:Y:S02]  /*1390*/  LOP3.LUT R17, R13, 0x7ff00000, RZ, 0xc0, !PT ;  /* 0x7ff000000d117812 */ /* 0x000fe400078ec0ff */
[----:B------:R-:W-:-:S03]  /*13a0*/  LOP3.LUT R24, R11, 0x7ff00000, RZ, 0xc0, !PT ;  /* 0x7ff000000b187812 */ /* 0x000fc600078ec0ff */
[----:B------:R-:W-:Y:S01]  /*13b0*/  @!P0 DMUL R2, R10, 8.98846567431157953865e+307 ;  /* 0x7fe000000a028828 */ /* 0x000fe20000000000 */
[----:B------:R-:W-:Y:S01]  /*13c0*/  ISETP.GE.U32.AND P3, PT, R17, R24, PT ;  /* 0x000000181100720c */ /* 0x000fe20003f66070 */
[----:B------:R-:W-:Y:S02]  /*13d0*/  IMAD.MOV.U32 R25, RZ, RZ, R17 ;  /* 0x000000ffff197224 */ /* 0x000fe400078e0011 */
[----:B------:R-:W-:Y:S02]  /*13e0*/  @!P1 LOP3.LUT R20, R11, 0x7ff00000, RZ, 0xc0, !PT ;  /* 0x7ff000000b149812 */ /* 0x000fe400078ec0ff */
[----:B------:R-:W0:Y:S02]  /*13f0*/  MUFU.RCP64H R19, R3 ;  /* 0x0000000300137308 */ /* 0x000e240000001800 */
[----:B------:R-:W-:Y:S02]  /*1400*/  @!P1 ISETP.GE.U32.AND P2, PT, R17, R20, PT ;  /* 0x000000141100920c */ /* 0x000fe40003f46070 */
[----:B------:R-:W-:-:S02]  /*1410*/  @!P0 LOP3.LUT R24, R3, 0x7ff00000, RZ, 0xc0, !PT ;  /* 0x7ff0000003188812 */ /* 0x000fc400078ec0ff */
[----:B------:R-:W-:-:S04]  /*1420*/  @!P1 SEL R21, R9, 0x63400000, !P2 ;  /* 0x6340000009159807 */ /* 0x000fc80005000000 */
[----:B------:R-:W-:-:S04]  /*1430*/  @!P1 LOP3.LUT R22, R21, 0x80000000, R13, 0xf8, !PT ;  /* 0x8000000015169812 */ /* 0x000fc800078ef80d */
[----:B------:R-:W-:Y:S01]  /*1440*/  @!P1 LOP3.LUT R23, R22, 0x100000, RZ, 0xfc, !PT ;  /* 0x0010000016179812 */ /* 0x000fe200078efcff */
[----:B------:R-:W-:Y:S01]  /*1450*/  @!P1 IMAD.MOV.U32 R22, RZ, RZ, RZ ;  /* 0x000000ffff169224 */ /* 0x000fe200078e00ff */
[----:B0-----:R-:W-:-:S08]  /*1460*/  DFMA R14, R18, -R2, 1 ;  /* 0x3ff00000120e742b */ /* 0x001fd00000000802 */
[----:B------:R-:W-:-:S08]  /*1470*/  DFMA R14, R14, R14, R14 ;  /* 0x0000000e0e0e722b */ /* 0x000fd0000000000e */
[----:B------:R-:W-:Y:S01]  /*1480*/  DFMA R18, R18, R14, R18 ;  /* 0x0000000e1212722b */ /* 0x000fe20000000012 */
[----:B------:R-:W-:Y:S01]  /*1490*/  SEL R15, R9, 0x63400000, !P3 ;  /* 0x63400000090f7807 */ /* 0x000fe20005800000 */
[----:B------:R-:W-:-:S03]  /*14a0*/  IMAD.MOV.U32 R14, RZ, RZ, R12 ;  /* 0x000000ffff0e7224 */ /* 0x000fc600078e000c */
[----:B------:R-:W-:-:S03]  /*14b0*/  LOP3.LUT R15, R15, 0x800fffff, R13, 0xf8, !PT ;  /* 0x800fffff0f0f7812 */ /* 0x000fc600078ef80d */
[----:B------:R-:W-:-:S03]  /*14c0*/  DFMA R20, R18, -R2, 1 ;  /* 0x3ff000001214742b */ /* 0x000fc60000000802 */
[----:B------:R-:W-:-:S05]  /*14d0*/  @!P1 DFMA R14, R14, 2, -R22 ;  /* 0x400000000e0e982b */ /* 0x000fca0000000816 */
[----:B------:R-:W-:-:S05]  /*14e0*/  DFMA R20, R18, R20, R18 ;  /* 0x000000141214722b */ /* 0x000fca0000000012 */
[----:B------:R-:W-:-:S03]  /*14f0*/  @!P1 LOP3.LUT R25, R15, 0x7ff00000, RZ, 0xc0, !PT ;  /* 0x7ff000000f199812 */ /* 0x000fc600078ec0ff */
[----:B------:R-:W-:Y:S02]  /*1500*/  DMUL R18, R20, R14 ;  /* 0x0000000e14127228 */ /* 0x000fe40000000000 */
[----:B------:R-:W-:-:S05]  /*1510*/  VIADD R26, R25, 0xffffffff ;  /* 0xffffffff191a7836 */ /* 0x000fca0000000000 */
[----:B------:R-:W-:Y:S01]  /*1520*/  ISETP.GT.U32.AND P0, PT, R26, 0x7feffffe, PT ;  /* 0x7feffffe1a00780c */ /* 0x000fe20003f04070 */
[----:B------:R-:W-:Y:S01]  /*1530*/  VIADD R26, R24, 0xffffffff ;  /* 0xffffffff181a7836 */ /* 0x000fe20000000000 */
[----:B------:R-:W-:-:S04]  /*1540*/  DFMA R22, R18, -R2, R14 ;  /* 0x800000021216722b */ /* 0x000fc8000000000e */
[----:B------:R-:W-:-:S04]  /*1550*/  ISETP.GT.U32.OR P0, PT, R26, 0x7feffffe, P0 ;  /* 0x7feffffe1a00780c */ /* 0x000fc80000704470 */
[----:B------:R-:W-:-:S09]  /*1560*/  DFMA R22, R20, R22, R18 ;  /* 0x000000161416722b */ /* 0x000fd20000000012 */
[----:B------:R-:W-:Y:S05]  /*1570*/  @P0 BRA `(.L_x_53) ;  /* 0x00000000006c0947 */ /* 0x000fea0003800000 */
[----:B------:R-:W-:-:S04]  /*1580*/  LOP3.LUT R18, R11, 0x7ff00000, RZ, 0xc0, !PT ;  /* 0x7ff000000b127812 */ /* 0x000fc800078ec0ff */
[CC--:B------:R-:W-:Y:S02]  /*1590*/  VIADDMNMX R12, R17.reuse, -R18.reuse, 0xb9600000, !PT ;  /* 0xb9600000110c7446 */ /* 0x0c0fe40007800912 */
[----:B------:R-:W-:Y:S02]  /*15a0*/  ISETP.GE.U32.AND P0, PT, R17, R18, PT ;  /* 0x000000121100720c */ /* 0x000fe40003f06070 */
[----:B------:R-:W-:Y:S02]  /*15b0*/  VIMNMX R12, PT, PT, R12, 0x46a00000, PT ;  /* 0x46a000000c0c7848 */ /* 0x000fe40003fe0100 */
[----:B------:R-:W-:-:S05]  /*15c0*/  SEL R9, R9, 0x63400000, !P0 ;  /* 0x6340000009097807 */ /* 0x000fca0004000000 */
[----:B------:R-:W-:Y:S02]  /*15d0*/  IMAD.IADD R9, R12, 0x1, -R9 ;  /* 0x000000010c097824 */ /* 0x000fe400078e0a09 */
[----:B------:R-:W-:Y:S02]  /*15e0*/  IMAD.MOV.U32 R12, RZ, RZ, RZ ;  /* 0x000000ffff0c7224 */ /* 0x000fe400078e00ff */
[----:B------:R-:W-:-:S06]  /*15f0*/  VIADD R13, R9, 0x7fe00000 ;  /* 0x7fe00000090d7836 */ /* 0x000fcc0000000000 */
[----:B------:R-:W-:-:S10]  /*1600*/  DMUL R18, R22, R12 ;  /* 0x0000000c16127228 */ /* 0x000fd40000000000 */
[----:B------:R-:W-:-:S13]  /*1610*/  FSETP.GTU.AND P0, PT, |R19|, 1.469367938527859385e-39, PT ;  /* 0x001000001300780b */ /* 0x000fda0003f0c200 */
[----:B------:R-:W-:Y:S05]  /*1620*/  @P0 BRA `(.L_x_54) ;  /* 0x0000000000940947 */ /* 0x000fea0003800000 */
[----:B------:R-:W-:Y:S01]  /*1630*/  DFMA R2, R22, -R2, R14 ;  /* 0x800000021602722b */ /* 0x000fe2000000000e */
[----:B------:R-:W-:-:S09]  /*1640*/  MOV R12, RZ ;  /* 0x000000ff000c7202 */ /* 0x000fd20000000f00 */
[C---:B------:R-:W-:Y:S02]  /*1650*/  FSETP.NEU.AND P0, PT, R3.reuse, RZ, PT ;  /* 0x000000ff0300720b */ /* 0x040fe40003f0d000 */
[----:B------:R-:W-:-:S04]  /*1660*/  LOP3.LUT R11, R3, 0x80000000, R11, 0x48, !PT ;  /* 0x80000000030b7812 */ /* 0x000fc800078e480b */
[----:B------:R-:W-:-:S07]  /*1670*/  LOP3.LUT R13, R11, R13, RZ, 0xfc, !PT ;  /* 0x0000000d0b0d7212 */ /* 0x000fce00078efcff */
[----:B------:R-:W-:Y:S05]  /*1680*/  @!P0 BRA `(.L_x_54) ;  /* 0x00000000007c8947 */ /* 0x000fea0003800000 */
[----:B------:R-:W-:Y:S01]  /*1690*/  IMAD.MOV R3, RZ, RZ, -R9 ;  /* 0x000000ffff037224 */ /* 0x000fe200078e0a09 */
[----:B------:R-:W-:Y:S01]  /*16a0*/  DMUL.RP R12, R22, R12 ;  /* 0x0000000c160c7228 */ /* 0x000fe20000008000 */
[----:B------:R-:W-:Y:S01]  /*16b0*/  IMAD.MOV.U32 R2, RZ, RZ, RZ ;  /* 0x000000ffff027224 */ /* 0x000fe200078e00ff */
[----:B------:R-:W-:-:S05]  /*16c0*/  IADD3 R9, PT, PT, -R9, -0x43300000, RZ ;  /* 0xbcd0000009097810 */ /* 0x000fca0007ffe1ff */
[----:B------:R-:W-:-:S03]  /*16d0*/  DFMA R2, R18, -R2, R22 ;  /* 0x800000021202722b */ /* 0x000fc60000000016 */
[----:B------:R-:W-:-:S07]  /*16e0*/  LOP3.LUT R11, R13, R11, RZ, 0x3c, !PT ;  /* 0x0000000b0d0b7212 */ /* 0x000fce00078e3cff */
[----:B------:R-:W-:-:S04]  /*16f0*/  FSETP.NEU.AND P0, PT, |R3|, R9, PT ;  /* 0x000000090300720b */ /* 0x000fc80003f0d200 */
[----:B------:R-:W-:Y:S02]  /*1700*/  FSEL R18, R12, R18, !P0 ;  /* 0x000000120c127208 */ /* 0x000fe40004000000 */
[----:B------:R-:W-:Y:S01]  /*1710*/  FSEL R19, R11, R19, !P0 ;  /* 0x000000130b137208 */ /* 0x000fe20004000000 */
[----:B------:R-:W-:Y:S06]  /*1720*/  BRA `(.L_x_54) ;  /* 0x0000000000547947 */ /* 0x000fec0003800000 */
.L_x_53:
[----:B------:R-:W-:-:S14]  /*1730*/  DSETP.NAN.AND P0, PT, R12, R12, PT ;  /* 0x0000000c0c00722a */ /* 0x000fdc0003f08000 */
[----:B------:R-:W-:Y:S05]  /*1740*/  @P0 BRA `(.L_x_55) ;  /* 0x0000000000440947 */ /* 0x000fea0003800000 */
[----:B------:R-:W-:-:S14]  /*1750*/  DSETP.NAN.AND P0, PT, R10, R10, PT ;  /* 0x0000000a0a00722a */ /* 0x000fdc0003f08000 */
[----:B------:R-:W-:Y:S05]  /*1760*/  @P0 BRA `(.L_x_56) ;  /* 0x0000000000300947 */ /* 0x000fea0003800000 */
[----:B------:R-:W-:Y:S01]  /*1770*/  ISETP.NE.AND P0, PT, R25, R24, PT ;  /* 0x000000181900720c */ /* 0x000fe20003f05270 */
[----:B------:R-:W-:Y:S02]  /*1780*/  IMAD.MOV.U32 R18, RZ, RZ, 0x0 ;  /* 0x00000000ff127424 */ /* 0x000fe400078e00ff */
[----:B------:R-:W-:-:S10]  /*1790*/  IMAD.MOV.U32 R19, RZ, RZ, -0x80000 ;  /* 0xfff80000ff137424 */ /* 0x000fd400078e00ff */
[----:B------:R-:W-:Y:S05]  /*17a0*/  @!P0 BRA `(.L_x_54) ;  /* 0x0000000000348947 */ /* 0x000fea0003800000 */
[----:B------:R-:W-:Y:S02]  /*17b0*/  ISETP.NE.AND P0, PT, R25, 0x7ff00000, PT ;  /* 0x7ff000001900780c */ /* 0x000fe40003f05270 */
[----:B------:R-:W-:Y:S02]  /*17c0*/  LOP3.LUT R19, R13, 0x80000000, R11, 0x48, !PT ;  /* 0x800000000d137812 */ /* 0x000fe400078e480b */
[----:B------:R-:W-:-:S13]  /*17d0*/  ISETP.EQ.OR P0, PT, R24, RZ, !P0 ;  /* 0x000000ff1800720c */ /* 0x000fda0004702670 */
[----:B------:R-:W-:Y:S01]  /*17e0*/  @P0 LOP3.LUT R2, R19, 0x7ff00000, RZ, 0xfc, !PT ;  /* 0x7ff0000013020812 */ /* 0x000fe200078efcff */
[----:B------:R-:W-:Y:S02]  /*17f0*/  @!P0 IMAD.MOV.U32 R18, RZ, RZ, RZ ;  /* 0x000000ffff128224 */ /* 0x000fe400078e00ff */
[----:B------:R-:W-:Y:S02]  /*1800*/  @P0 IMAD.MOV.U32 R18, RZ, RZ, RZ ;  /* 0x000000ffff120224 */ /* 0x000fe400078e00ff */
[----:B------:R-:W-:Y:S01]  /*1810*/  @P0 IMAD.MOV.U32 R19, RZ, RZ, R2 ;  /* 0x000000ffff130224 */ /* 0x000fe200078e0002 */
[----:B------:R-:W-:Y:S06]  /*1820*/  BRA `(.L_x_54) ;  /* 0x0000000000147947 */ /* 0x000fec0003800000 */
.L_x_56:
[----:B------:R-:W-:Y:S01]  /*1830*/  LOP3.LUT R19, R11, 0x80000, RZ, 0xfc, !PT ;  /* 0x000800000b137812 */ /* 0x000fe200078efcff */
[----:B------:R-:W-:Y:S01]  /*1840*/  IMAD.MOV.U32 R18, RZ, RZ, R10 ;  /* 0x000000ffff127224 */ /* 0x000fe200078e000a */
[----:B------:R-:W-:Y:S06]  /*1850*/  BRA `(.L_x_54) ;  /* 0x0000000000087947 */ /* 0x000fec0003800000 */
.L_x_55:
[----:B------:R-:W-:Y:S01]  /*1860*/  LOP3.LUT R19, R13, 0x80000, RZ, 0xfc, !PT ;  /* 0x000800000d137812 */ /* 0x000fe200078efcff */
[----:B------:R-:W-:-:S07]  /*1870*/  IMAD.MOV.U32 R18, RZ, RZ, R12 ;  /* 0x000000ffff127224 */ /* 0x000fce00078e000c */
.L_x_54:
[----:B------:R-:W-:Y:S05]  /*1880*/  BSYNC.RECONVERGENT B4 ;  /* 0x0000000000047941 */ /* 0x000fea0003800200 */
.L_x_52:
[----:B------:R-:W-:Y:S02]  /*1890*/  IMAD.MOV.U32 R17, RZ, RZ, 0x0 ;  /* 0x00000000ff117424 */ /* 0x000fe400078e00ff */
[----:B------:R-:W-:Y:S02]  /*18a0*/  IMAD.MOV.U32 R2, RZ, RZ, R18 ;  /* 0x000000ffff027224 */ /* 0x000fe400078e0012 */
[----:B------:R-:W-:Y:S01]  /*18b0*/  IMAD.MOV.U32 R3, RZ, RZ, R19 ;  /* 0x000000ffff037224 */ /* 0x000fe200078e0013 */
[----:B------:R-:W-:Y:S06]  /*18c0*/  RET.REL.NODEC R16 `(_Z12test_defaultPdS_) ;  /* 0xffffffe410cc7950 */ /* 0x000fec0003c3ffff */
.L_x_57:
        /* <DEDUP_REMOVED lines=11> */
.L_x_58:


//--------------------- .nv.shared.reserved.0     --------------------------
	.section	.nv.shared.reserved.0,"aw",@nobits
	.weak		__nv_reservedSMEM_offset_0_alias
	.size		__nv_reservedSMEM_offset_0_alias, 0, 64
	.other		__nv_reservedSMEM_offset_0_alias,@"STO_CUDA_RESERVED_SHARED STV_DEFAULT"
__nv_reservedSMEM_offset_0_alias:
	.zero		0
	.zero		64


//--------------------- .nv.constant0._Z14convert_to_csrPdS_PiS0_ --------------------------
	.section	.nv.constant0._Z14convert_to_csrPdS_PiS0_,"a",@progbits
	.sectionflags	@""
	.align	4
.nv.constant0._Z14convert_to_csrPdS_PiS0_:
	.zero		928


//--------------------- .nv.constant0._Z12test_defaultPdS_ --------------------------
	.section	.nv.constant0._Z12test_defaultPdS_,"a",@progbits
	.sectionflags	@""
	.align	4
.nv.constant0._Z12test_defaultPdS_:
	.zero		912


//--------------------- SYMBOLS --------------------------

	.type		.nv.reservedSmem.offset0,@object
	.size		.nv.reservedSmem.offset0,0x4
